// auto-generated by cutlass_sweep.gemm — config: {"arch": "sm_100", "cluster_m": 8, "cluster_n": 1, "dtype": "nvfp4", "dtype_b": "nvfp4", "layout": "nt", "stages": 0, "tile_k": 256, "tile_m": 256, "tile_n": 128}
#include "cutlass/cutlass.h"
#include "cutlass/gemm/collective/collective_builder.hpp"
#include "cutlass/gemm/device/gemm_universal_adapter.h"
#include "cutlass/gemm/kernel/gemm_universal.hpp"
#include "cutlass/epilogue/collective/collective_builder.hpp"

using ElemA = cutlass::nv_float4_t<cutlass::float_e2m1_t>;
using ElemB = cutlass::nv_float4_t<cutlass::float_e2m1_t>;
using ElemCD = cutlass::bfloat16_t;
using Acc  = float;
using TileShape    = cute::Shape<cute::_256, cute::_128, cute::_256>;
using ClusterShape = cute::Shape<cute::_8, cute::_1, cute::_1>;

using CollectiveEpilogue = typename cutlass::epilogue::collective::CollectiveBuilder<
    cutlass::arch::Sm100, cutlass::arch::OpClassTensorOp,
    TileShape, ClusterShape,
    cutlass::epilogue::collective::EpilogueTileAuto,
    Acc, Acc,
    ElemCD, cutlass::layout::RowMajor, 128 / cutlass::sizeof_bits<ElemCD>::value,
    ElemCD, cutlass::layout::RowMajor, 128 / cutlass::sizeof_bits<ElemCD>::value,
    cutlass::epilogue::collective::EpilogueScheduleAuto
  >::CollectiveOp;

using CollectiveMainloop = typename cutlass::gemm::collective::CollectiveBuilder<
    cutlass::arch::Sm100, cutlass::arch::OpClassBlockScaledTensorOp,
    ElemA, cutlass::layout::RowMajor, 32,
    ElemB, cutlass::layout::ColumnMajor, 32,
    Acc,
    TileShape, ClusterShape,
    cutlass::gemm::collective::StageCountAutoCarveout<static_cast<int>(sizeof(typename CollectiveEpilogue::SharedStorage))>,
    cutlass::gemm::collective::KernelScheduleAuto
  >::CollectiveOp;

using GemmKernel = cutlass::gemm::kernel::GemmUniversal<
    cute::Shape<int,int,int,int>,
    CollectiveMainloop,
    CollectiveEpilogue
>;
using Gemm = cutlass::gemm::device::GemmUniversalAdapter<GemmKernel>;

// Force the device kernel symbol into the cubin without needing a host main.
auto* _anchor = &cutlass::device_kernel<GemmKernel>;


// ===== COMPILED SASS (sm_100a) =====

	.target	sm_100a

	.elftype	@"ET_EXEC"


//--------------------- .note.nv.tkinfo           --------------------------
	.section	.note.nv.tkinfo,"",@"SHT_NOTE"
	.sectionflags	@"SHF_NOTE_NV_TKINFO"
	.tkinfo
        /*0018*/ 	.word	0x00000002
        /*0030*/ 	.string	""
        /*0030*/ 	.string	"ptxas"
        /*0030*/ 	.string	"Cuda compilation tools, release 13.0, V13.0.88"
        /*0030*/ 	.string	"Build cuda_13.0.r13.0/compiler.36424714_0"
        /*0030*/ 	.string	"-arch sm_100a -m 64 "



//--------------------- .note.nv.cuinfo           --------------------------
	.section	.note.nv.cuinfo,"",@"SHT_NOTE"
	.sectionflags	@"SHF_NOTE_NV_CUINFO"
        /*0018*/ 	.short	0x0002
        /*001a*/ 	.short	0x0064
        /*001c*/ 	.short	0x0082
	.zero		2


//--------------------- .nv.info                  --------------------------
	.section	.nv.info,"",@"SHT_CUDA_INFO"
	.align	4


	//----- nvinfo : EIATTR_REGCOUNT
	.align		4
        /*0000*/ 	.byte	0x04, 0x2f
        /*0002*/ 	.short	(.L_19 - .L_18)
	.align		4
.L_18:
        /*0004*/ 	.word	index@(_ZN7cutlass13device_kernelINS_4gemm6kernel13GemmUniversalIN4cute5tupleIJiiiiEEENS1_10collective13CollectiveMmaINS1_46MainloopSm100TmaUmmaWarpSpecializedBlockScaledILi6ELi2ELi2ENS5_IJNS4_1CILi8EEENSA_ILi1EEESC_EEEEENS5_IJNSA_ILi256EEENSA_ILi128EEESF_EEENS5_IJNS_12float_e2m1_tENS_13float_ue4m3_tEEEENS5_IJNS5_IJlSC_lEEENS4_6LayoutINS5_IJNS5_IJNS5_IJNSA_ILi32EEENSA_ILi4EEEEEEiEEENS5_IJNS5_IJNSA_ILi16EEESO_EEEiEEENS5_IJSC_iEEEEEENS5_IJST_NS5_IJNS5_IJNSA_ILi0EEESC_EEENSA_ILi512EEEEEENS5_IJSW_iEEEEEEEEEEESK_S13_NS4_8TiledMMAINS4_8MMA_AtomIJNS4_23SM100_MMA_MXF4_2x1SM_SSISI_SI_fSJ_Li256ELi128ELi16ELNS4_4UMMA5MajorE0ELS18_0ELNS17_7ScaleInE0ELS19_0EEEEEENSM_INS5_IJSC_SC_SC_EEENS5_IJSW_SW_SW_EEEEENS5_IJNS4_10UnderscoreES1F_S1F_EEEEENS5_IJNS4_18SM100_TMA_2SM_LOADES1I_EEENS5_IJNS4_14ComposedLayoutINS4_7SwizzleILi3ELi4ELi3EEENS4_18smem_ptr_flag_bitsILi4EEENSM_INS5_IJSB_SF_EEENS5_IJSF_SC_EEEEEEENSM_INS5_IJNS5_IJNS5_IJSP_SC_EEESS_EEESC_NS5_IJSC_SO_EEEEEENS5_IJNS5_IJNS5_IJSS_SY_EEESX_EEESW_NS5_IJSO_SY_EEEEEEEEEEEvNS4_8identityENS5_IJNS4_28SM100_TMA_2SM_LOAD_MULTICASTES24_EEES22_vS23_EENS_8epilogue10collective18CollectiveEpilogueINS27_23Sm100TmaWarpSpecializedILi4ELi2ELi32ELb1ELb0EEEJNS5_IJSG_SG_SF_EEENS5_IJNSM_ISG_SC_EENSM_ISN_SC_EEEEENS_10bfloat16_tESL_S2G_SL_NS27_6fusion15FusionCallbacksIS2B_NS2H_17LinearCombinationIS2G_fS2G_fLNS_15FloatRoundStyleE2EEES2C_S2F_JEEENS4_5SM1004TMEM4LOAD26SM100_TMEM_LOAD_32dp32b32xENS4_13SM90_TMA_LOADENS1K_INS1L_ILi2ELi4ELi3EEENS1N_ILi16EEENSM_INS5_IJSB_SN_EEENS5_IJSN_SC_EEEEEEENS4_39AutoVectorizingCopyWithAssumedAlignmentILi128EEENS4_14SM90_TMA_STOREES2X_S2Z_S2Z_EEEvvEEEEvNT_6ParamsE)
        /*0008*/ 	.word	0x00000076


	//----- nvinfo : EIATTR_FRAME_SIZE
	.align		4
.L_19:
        /*000c*/ 	.byte	0x04, 0x11
        /*000e*/ 	.short	(.L_21 - .L_20)
	.align		4
.L_20:
        /*0010*/ 	.word	index@($__internal_2_$__cuda_sm10x_tcgen05_guardrail_trap_unallocated_columns_being_dealloced)
        /*0014*/ 	.word	0x00000000


	//----- nvinfo : EIATTR_FRAME_SIZE
	.align		4
.L_21:
        /*0018*/ 	.byte	0x04, 0x11
        /*001a*/ 	.short	(.L_23 - .L_22)
	.align		4
.L_22:
        /*001c*/ 	.word	index@($__internal_1_$__cuda_sm10x_tcgen05_guardrail_trap_phase_invalid_during_alloc)
        /*0020*/ 	.word	0x00000000


	//----- nvinfo : EIATTR_FRAME_SIZE
	.align		4
.L_23:
        /*0024*/ 	.byte	0x04, 0x11
        /*0026*/ 	.short	(.L_25 - .L_24)
	.align		4
.L_24:
        /*0028*/ 	.word	index@($__internal_0_$__cuda_sm10x_tcgen05_guardrail_trap_col_being_dealloced_not_returned_by_alloc)
        /*002c*/ 	.word	0x00000000


	//----- nvinfo : EIATTR_FRAME_SIZE
	.align		4
.L_25:
        /*0030*/ 	.byte	0x04, 0x11
        /*0032*/ 	.short	(.L_27 - .L_26)
	.align		4
.L_26:
        /*0034*/ 	.word	index@(_ZN7cutlass13device_kernelINS_4gemm6kernel13GemmUniversalIN4cute5tupleIJiiiiEEENS1_10collective13CollectiveMmaINS1_46MainloopSm100TmaUmmaWarpSpecializedBlockScaledILi6ELi2ELi2ENS5_IJNS4_1CILi8EEENSA_ILi1EEESC_EEEEENS5_IJNSA_ILi256EEENSA_ILi128EEESF_EEENS5_IJNS_12float_e2m1_tENS_13float_ue4m3_tEEEENS5_IJNS5_IJlSC_lEEENS4_6LayoutINS5_IJNS5_IJNS5_IJNSA_ILi32EEENSA_ILi4EEEEEEiEEENS5_IJNS5_IJNSA_ILi16EEESO_EEEiEEENS5_IJSC_iEEEEEENS5_IJST_NS5_IJNS5_IJNSA_ILi0EEESC_EEENSA_ILi512EEEEEENS5_IJSW_iEEEEEEEEEEESK_S13_NS4_8TiledMMAINS4_8MMA_AtomIJNS4_23SM100_MMA_MXF4_2x1SM_SSISI_SI_fSJ_Li256ELi128ELi16ELNS4_4UMMA5MajorE0ELS18_0ELNS17_7ScaleInE0ELS19_0EEEEEENSM_INS5_IJSC_SC_SC_EEENS5_IJSW_SW_SW_EEEEENS5_IJNS4_10UnderscoreES1F_S1F_EEEEENS5_IJNS4_18SM100_TMA_2SM_LOADES1I_EEENS5_IJNS4_14ComposedLayoutINS4_7SwizzleILi3ELi4ELi3EEENS4_18smem_ptr_flag_bitsILi4EEENSM_INS5_IJSB_SF_EEENS5_IJSF_SC_EEEEEEENSM_INS5_IJNS5_IJNS5_IJSP_SC_EEESS_EEESC_NS5_IJSC_SO_EEEEEENS5_IJNS5_IJNS5_IJSS_SY_EEESX_EEESW_NS5_IJSO_SY_EEEEEEEEEEEvNS4_8identityENS5_IJNS4_28SM100_TMA_2SM_LOAD_MULTICASTES24_EEES22_vS23_EENS_8epilogue10collective18CollectiveEpilogueINS27_23Sm100TmaWarpSpecializedILi4ELi2ELi32ELb1ELb0EEEJNS5_IJSG_SG_SF_EEENS5_IJNSM_ISG_SC_EENSM_ISN_SC_EEEEENS_10bfloat16_tESL_S2G_SL_NS27_6fusion15FusionCallbacksIS2B_NS2H_17LinearCombinationIS2G_fS2G_fLNS_15FloatRoundStyleE2EEES2C_S2F_JEEENS4_5SM1004TMEM4LOAD26SM100_TMEM_LOAD_32dp32b32xENS4_13SM90_TMA_LOADENS1K_INS1L_ILi2ELi4ELi3EEENS1N_ILi16EEENSM_INS5_IJSB_SN_EEENS5_IJSN_SC_EEEEEEENS4_39AutoVectorizingCopyWithAssumedAlignmentILi128EEENS4_14SM90_TMA_STOREES2X_S2Z_S2Z_EEEvvEEEEvNT_6ParamsE)
        /*0038*/ 	.word	0x00000000


	//----- nvinfo : EIATTR_MIN_STACK_SIZE
	.align		4
.L_27:
        /*003c*/ 	.byte	0x04, 0x12
        /*003e*/ 	.short	(.L_29 - .L_28)
	.align		4
.L_28:
        /*0040*/ 	.word	index@(_ZN7cutlass13device_kernelINS_4gemm6kernel13GemmUniversalIN4cute5tupleIJiiiiEEENS1_10collective13CollectiveMmaINS1_46MainloopSm100TmaUmmaWarpSpecializedBlockScaledILi6ELi2ELi2ENS5_IJNS4_1CILi8EEENSA_ILi1EEESC_EEEEENS5_IJNSA_ILi256EEENSA_ILi128EEESF_EEENS5_IJNS_12float_e2m1_tENS_13float_ue4m3_tEEEENS5_IJNS5_IJlSC_lEEENS4_6LayoutINS5_IJNS5_IJNS5_IJNSA_ILi32EEENSA_ILi4EEEEEEiEEENS5_IJNS5_IJNSA_ILi16EEESO_EEEiEEENS5_IJSC_iEEEEEENS5_IJST_NS5_IJNS5_IJNSA_ILi0EEESC_EEENSA_ILi512EEEEEENS5_IJSW_iEEEEEEEEEEESK_S13_NS4_8TiledMMAINS4_8MMA_AtomIJNS4_23SM100_MMA_MXF4_2x1SM_SSISI_SI_fSJ_Li256ELi128ELi16ELNS4_4UMMA5MajorE0ELS18_0ELNS17_7ScaleInE0ELS19_0EEEEEENSM_INS5_IJSC_SC_SC_EEENS5_IJSW_SW_SW_EEEEENS5_IJNS4_10UnderscoreES1F_S1F_EEEEENS5_IJNS4_18SM100_TMA_2SM_LOADES1I_EEENS5_IJNS4_14ComposedLayoutINS4_7SwizzleILi3ELi4ELi3EEENS4_18smem_ptr_flag_bitsILi4EEENSM_INS5_IJSB_SF_EEENS5_IJSF_SC_EEEEEEENSM_INS5_IJNS5_IJNS5_IJSP_SC_EEESS_EEESC_NS5_IJSC_SO_EEEEEENS5_IJNS5_IJNS5_IJSS_SY_EEESX_EEESW_NS5_IJSO_SY_EEEEEEEEEEEvNS4_8identityENS5_IJNS4_28SM100_TMA_2SM_LOAD_MULTICASTES24_EEES22_vS23_EENS_8epilogue10collective18CollectiveEpilogueINS27_23Sm100TmaWarpSpecializedILi4ELi2ELi32ELb1ELb0EEEJNS5_IJSG_SG_SF_EEENS5_IJNSM_ISG_SC_EENSM_ISN_SC_EEEEENS_10bfloat16_tESL_S2G_SL_NS27_6fusion15FusionCallbacksIS2B_NS2H_17LinearCombinationIS2G_fS2G_fLNS_15FloatRoundStyleE2EEES2C_S2F_JEEENS4_5SM1004TMEM4LOAD26SM100_TMEM_LOAD_32dp32b32xENS4_13SM90_TMA_LOADENS1K_INS1L_ILi2ELi4ELi3EEENS1N_ILi16EEENSM_INS5_IJSB_SN_EEENS5_IJSN_SC_EEEEEEENS4_39AutoVectorizingCopyWithAssumedAlignmentILi128EEENS4_14SM90_TMA_STOREES2X_S2Z_S2Z_EEEvvEEEEvNT_6ParamsE)
        /*0044*/ 	.word	0x00000000
.L_29:


//--------------------- .nv.compat                --------------------------
	.section	.nv.compat,"",@"SHT_CUDA_COMPAT_INFO"
	.align	4
        /*0000*/ 	.byte	0x02, 0x09, 0x01, 0x00, 0x02, 0x02, 0x02, 0x00, 0x02, 0x05, 0x05, 0x00, 0x03, 0x07, 0x01, 0x01
        /*0010*/ 	.byte	0x02, 0x03, 0x01, 0x00, 0x02, 0x06, 0x01, 0x00, 0x04, 0x0b, 0x08, 0x00, 0x09, 0x00, 0x00, 0x00
        /*0020*/ 	.byte	0x00, 0x00, 0x00, 0x00


//--------------------- .nv.info._ZN7cutlass13device_kernelINS_4gemm6kernel13GemmUniversalIN4cute5tupleIJiiiiEEENS1_10collective13CollectiveMmaINS1_46MainloopSm100TmaUmmaWarpSpecializedBlockScaledILi6ELi2ELi2ENS5_IJNS4_1CILi8EEENSA_ILi1EEESC_EEEEENS5_IJNSA_ILi256EEENSA_ILi128EEESF_EEENS5_IJNS_12float_e2m1_tENS_13float_ue4m3_tEEEENS5_IJNS5_IJlSC_lEEENS4_6LayoutINS5_IJNS5_IJNS5_IJNSA_ILi32EEENSA_ILi4EEEEEEiEEENS5_IJNS5_IJNSA_ILi16EEESO_EEEiEEENS5_IJSC_iEEEEEENS5_IJST_NS5_IJNS5_IJNSA_ILi0EEESC_EEENSA_ILi512EEEEEENS5_IJSW_iEEEEEEEEEEESK_S13_NS4_8TiledMMAINS4_8MMA_AtomIJNS4_23SM100_MMA_MXF4_2x1SM_SSISI_SI_fSJ_Li256ELi128ELi16ELNS4_4UMMA5MajorE0ELS18_0ELNS17_7ScaleInE0ELS19_0EEEEEENSM_INS5_IJSC_SC_SC_EEENS5_IJSW_SW_SW_EEEEENS5_IJNS4_10UnderscoreES1F_S1F_EEEEENS5_IJNS4_18SM100_TMA_2SM_LOADES1I_EEENS5_IJNS4_14ComposedLayoutINS4_7SwizzleILi3ELi4ELi3EEENS4_18smem_ptr_flag_bitsILi4EEENSM_INS5_IJSB_SF_EEENS5_IJSF_SC_EEEEEEENSM_INS5_IJNS5_IJNS5_IJSP_SC_EEESS_EEESC_NS5_IJSC_SO_EEEEEENS5_IJNS5_IJNS5_IJSS_SY_EEESX_EEESW_NS5_IJSO_SY_EEEEEEEEEEEvNS4_8identityENS5_IJNS4_28SM100_TMA_2SM_LOAD_MULTICASTES24_EEES22_vS23_EENS_8epilogue10collective18CollectiveEpilogueINS27_23Sm100TmaWarpSpecializedILi4ELi2ELi32ELb1ELb0EEEJNS5_IJSG_SG_SF_EEENS5_IJNSM_ISG_SC_EENSM_ISN_SC_EEEEENS_10bfloat16_tESL_S2G_SL_NS27_6fusion15FusionCallbacksIS2B_NS2H_17LinearCombinationIS2G_fS2G_fLNS_15FloatRoundStyleE2EEES2C_S2F_JEEENS4_5SM1004TMEM4LOAD26SM100_TMEM_LOAD_32dp32b32xENS4_13SM90_TMA_LOADENS1K_INS1L_ILi2ELi4ELi3EEENS1N_ILi16EEENSM_INS5_IJSB_SN_EEENS5_IJSN_SC_EEEEEEENS4_39AutoVectorizingCopyWithAssumedAlignmentILi128EEENS4_14SM90_TMA_STOREES2X_S2Z_S2Z_EEEvvEEEEvNT_6ParamsE --------------------------
	.section	.nv.info._ZN7cutlass13device_kernelINS_4gemm6kernel13GemmUniversalIN4cute5tupleIJiiiiEEENS1_10collective13CollectiveMmaINS1_46MainloopSm100TmaUmmaWarpSpecializedBlockScaledILi6ELi2ELi2ENS5_IJNS4_1CILi8EEENSA_ILi1EEESC_EEEEENS5_IJNSA_ILi256EEENSA_ILi128EEESF_EEENS5_IJNS_12float_e2m1_tENS_13float_ue4m3_tEEEENS5_IJNS5_IJlSC_lEEENS4_6LayoutINS5_IJNS5_IJNS5_IJNSA_ILi32EEENSA_ILi4EEEEEEiEEENS5_IJNS5_IJNSA_ILi16EEESO_EEEiEEENS5_IJSC_iEEEEEENS5_IJST_NS5_IJNS5_IJNSA_ILi0EEESC_EEENSA_ILi512EEEEEENS5_IJSW_iEEEEEEEEEEESK_S13_NS4_8TiledMMAINS4_8MMA_AtomIJNS4_23SM100_MMA_MXF4_2x1SM_SSISI_SI_fSJ_Li256ELi128ELi16ELNS4_4UMMA5MajorE0ELS18_0ELNS17_7ScaleInE0ELS19_0EEEEEENSM_INS5_IJSC_SC_SC_EEENS5_IJSW_SW_SW_EEEEENS5_IJNS4_10UnderscoreES1F_S1F_EEEEENS5_IJNS4_18SM100_TMA_2SM_LOADES1I_EEENS5_IJNS4_14ComposedLayoutINS4_7SwizzleILi3ELi4ELi3EEENS4_18smem_ptr_flag_bitsILi4EEENSM_INS5_IJSB_SF_EEENS5_IJSF_SC_EEEEEEENSM_INS5_IJNS5_IJNS5_IJSP_SC_EEESS_EEESC_NS5_IJSC_SO_EEEEEENS5_IJNS5_IJNS5_IJSS_SY_EEESX_EEESW_NS5_IJSO_SY_EEEEEEEEEEEvNS4_8identityENS5_IJNS4_28SM100_TMA_2SM_LOAD_MULTICASTES24_EEES22_vS23_EENS_8epilogue10collective18CollectiveEpilogueINS27_23Sm100TmaWarpSpecializedILi4ELi2ELi32ELb1ELb0EEEJNS5_IJSG_SG_SF_EEENS5_IJNSM_ISG_SC_EENSM_ISN_SC_EEEEENS_10bfloat16_tESL_S2G_SL_NS27_6fusion15FusionCallbacksIS2B_NS2H_17LinearCombinationIS2G_fS2G_fLNS_15FloatRoundStyleE2EEES2C_S2F_JEEENS4_5SM1004TMEM4LOAD26SM100_TMEM_LOAD_32dp32b32xENS4_13SM90_TMA_LOADENS1K_INS1L_ILi2ELi4ELi3EEENS1N_ILi16EEENSM_INS5_IJSB_SN_EEENS5_IJSN_SC_EEEEEEENS4_39AutoVectorizingCopyWithAssumedAlignmentILi128EEENS4_14SM90_TMA_STOREES2X_S2Z_S2Z_EEEvvEEEEvNT_6ParamsE,"",@"SHT_CUDA_INFO"
	.sectionflags	@""
	.align	4


	//----- nvinfo : EIATTR_CUDA_API_VERSION
	.align		4
        /*0000*/ 	.byte	0x04, 0x37
        /*0002*/ 	.short	(.L_31 - .L_30)
.L_30:
        /*0004*/ 	.word	0x00000082


	//----- nvinfo : EIATTR_KPARAM_INFO
	.align		4
.L_31:
        /*0008*/ 	.byte	0x04, 0x17
        /*000a*/ 	.short	(.L_33 - .L_32)
.L_32:
        /*000c*/ 	.word	0x00000000
        /*0010*/ 	.short	0x0000
        /*0012*/ 	.short	0x0000
        /*0014*/ 	.byte	0x00, 0xf0, 0x01, 0x30


	//----- nvinfo : EIATTR_AT_ENTRY_FRAGMENTS
	.align		4
.L_33:
        /*0018*/ 	.byte	0x04, 0x4f
        /*001a*/ 	.short	(.L_35 - .L_34)


	//   ....[0]....
.L_34:
        /*001c*/ 	.word	0x00000007


	//----- nvinfo : EIATTR_RESERVED_SMEM_USED
	.align		4
.L_35:
        /*0020*/ 	.byte	0x01, 0x41
	.zero		2


	//----- nvinfo : EIATTR_SPARSE_MMA_MASK
	.align		4
        /*0024*/ 	.byte	0x03, 0x50
        /*0026*/ 	.short	0x0000


	//----- nvinfo : EIATTR_TCGEN05_2CTA_USED
	.align		4
        /*0028*/ 	.byte	0x01, 0x52
	.zero		2


	//----- nvinfo : EIATTR_MAXREG_COUNT
	.align		4
        /*002c*/ 	.byte	0x03, 0x1b
        /*002e*/ 	.short	0x00ff


	//----- nvinfo : EIATTR_NUM_BARRIERS
	.align		4
        /*0030*/ 	.byte	0x02, 0x4c
        /*0032*/ 	.byte	0x07
	.zero		1


	//----- nvinfo : EIATTR_EXTERNS
	.align		4
        /*0034*/ 	.byte	0x04, 0x0f
        /*0036*/ 	.short	(.L_37 - .L_36)


	//   ....[0]....
	.align		4
.L_36:
        /*0038*/ 	.word	index@(__assertfail)


	//----- nvinfo : EIATTR_MERCURY_ISA_VERSION
	.align		4
.L_37:
        /*003c*/ 	.byte	0x03, 0x5f
        /*003e*/ 	.short	0x0101


	//----- nvinfo : EIATTR_INT_WARP_WIDE_INSTR_OFFSETS
	.align		4
        /*0040*/ 	.byte	0x04, 0x31
        /*0042*/ 	.short	(.L_39 - .L_38)


	//   ....[0]....
.L_38:
        /*0044*/ 	.word	0x00000dd0


	//   ....[1]....
        /*0048*/ 	.word	0x00000e70


	//   ....[2]....
        /*004c*/ 	.word	0x00004b10


	//   ....[3]....
        /*0050*/ 	.word	0x00004b30


	//   ....[4]....
        /*0054*/ 	.word	0x00004b60


	//   ....[5]....
        /*0058*/ 	.word	0x00005720


	//   ....[6]....
        /*005c*/ 	.word	0x00005780


	//   ....[7]....
        /*0060*/ 	.word	0x00005870


	//   ....[8]....
        /*0064*/ 	.word	0x000058f0


	//   ....[9]....
        /*0068*/ 	.word	0x000059f0


	//   ....[10]....
        /*006c*/ 	.word	0x00005a80


	//   ....[11]....
        /*0070*/ 	.word	0x00005b80


	//   ....[12]....
        /*0074*/ 	.word	0x00005c30


	//----- nvinfo : EIATTR_COOP_GROUP_MASK_REGIDS
	.align		4
.L_39:
        /*0078*/ 	.byte	0x04, 0x29
        /*007a*/ 	.short	(.L_41 - .L_40)


	//   ....[0]....
.L_40:
        /*007c*/ 	.word	0xffffffff


	//   ....[1]....
        /*0080*/ 	.word	0xffffffff


	//   ....[2]....
        /*0084*/ 	.word	0xffffffff


	//   ....[3]....
        /*0088*/ 	.word	0xffffffff


	//   ....[4]....
        /*008c*/ 	.word	0xffffffff


	//   ....[5]....
        /*0090*/ 	.word	0xffffffff


	//   ....[6]....
        /*0094*/ 	.word	0xffffffff


	//   ....[7]....
        /*0098*/ 	.word	0xffffffff


	//   ....[8]....
        /*009c*/ 	.word	0xffffffff


	//   ....[9]....
        /*00a0*/ 	.word	0xffffffff


	//   ....[10]....
        /*00a4*/ 	.word	0xffffffff


	//   ....[11]....
        /*00a8*/ 	.word	0xffffffff


	//   ....[12]....
        /*00ac*/ 	.word	0xffffffff


	//   ....[13]....
        /*00b0*/ 	.word	0xffffffff


	//----- nvinfo : EIATTR_COOP_GROUP_INSTR_OFFSETS
	.align		4
.L_41:
        /*00b4*/ 	.byte	0x04, 0x28
        /*00b6*/ 	.short	(.L_43 - .L_42)


	//   ....[0]....
.L_42:
        /*00b8*/ 	.word	0x000000b0


	//   ....[1]....
        /*00bc*/ 	.word	0x00000580


	//   ....[2]....
        /*00c0*/ 	.word	0x00000780


	//   ....[3]....
        /*00c4*/ 	.word	0x00000910


	//   ....[4]....
        /*00c8*/ 	.word	0x00000a00


	//   ....[5]....
        /*00cc*/ 	.word	0x00000b60


	//   ....[6]....
        /*00d0*/ 	.word	0x00000cb0


	//   ....[7]....
        /*00d4*/ 	.word	0x00000ef0


	//   ....[8]....
        /*00d8*/ 	.word	0x00002630


	//   ....[9]....
        /*00dc*/ 	.word	0x00003600


	//   ....[10]....
        /*00e0*/ 	.word	0x00003ad0


	//   ....[11]....
        /*00e4*/ 	.word	0x00003b00


	//   ....[12]....
        /*00e8*/ 	.word	0x00004a10


	//   ....[13]....
        /*00ec*/ 	.word	0x00004c20


	//----- nvinfo : EIATTR_VRC_CTA_INIT_COUNT
	.align		4
.L_43:
        /*00f0*/ 	.byte	0x02, 0x4a
        /*00f2*/ 	.byte	0x80
	.zero		1


	//----- nvinfo : EIATTR_SYSCALL_OFFSETS
	.align		4
        /*00f4*/ 	.byte	0x04, 0x46
        /*00f6*/ 	.short	(.L_45 - .L_44)


	//   ....[0]....
.L_44:
        /*00f8*/ 	.word	0x00006880


	//   ....[1]....
        /*00fc*/ 	.word	0x00006970


	//   ....[2]....
        /*0100*/ 	.word	0x00007140


	//   ....[3]....
        /*0104*/ 	.word	0x00007dc0


	//   ....[4]....
        /*0108*/ 	.word	0x00008a20


	//   ....[5]....
        /*010c*/ 	.word	0x00009680


	//----- nvinfo : EIATTR_MBARRIER_INSTR_OFFSETS
	.align		4
.L_45:
        /*0110*/ 	.byte	0x04, 0x39
        /*0112*/ 	.short	(.L_47 - .L_46)


	//   ....[0]....
.L_46:
        /*0114*/ 	.word	0x000006b0
        /*0118*/ 	.word	0x000000ff
        /*011c*/ 	.word	0x00000000
        /*0120*/ 	.short	0x0100
        /*0122*/ 	.byte	0x04
	.zero		1


	//   ....[1]....
        /*0124*/ 	.word	0x000006c0
        /*0128*/ 	.word	0x000000ff
        /*012c*/ 	.word	0x00000030
        /*0130*/ 	.short	0x0100
        /*0132*/ 	.byte	0x04
	.zero		1


	//   ....[2]....
        /*0134*/ 	.word	0x000006d0
        /*0138*/ 	.word	0x000000ff
        /*013c*/ 	.word	0x00000008
        /*0140*/ 	.short	0x0100
        /*0142*/ 	.byte	0x04
	.zero		1


	//   ....[3]....
        /*0144*/ 	.word	0x000006e0
        /*0148*/ 	.word	0x000000ff
        /*014c*/ 	.word	0x00000038
        /*0150*/ 	.short	0x0100
        /*0152*/ 	.byte	0x04
	.zero		1


	//   ....[4]....
        /*0154*/ 	.word	0x000006f0
        /*0158*/ 	.word	0x000000ff
        /*015c*/ 	.word	0x00000010
        /*0160*/ 	.short	0x0100
        /*0162*/ 	.byte	0x04
	.zero		1


	//   ....[5]....
        /*0164*/ 	.word	0x00000700
        /*0168*/ 	.word	0x000000ff
        /*016c*/ 	.word	0x00000040
        /*0170*/ 	.short	0x0100
        /*0172*/ 	.byte	0x04
	.zero		1


	//   ....[6]....
        /*0174*/ 	.word	0x00000710
        /*0178*/ 	.word	0x000000ff
        /*017c*/ 	.word	0x00000018
        /*0180*/ 	.short	0x0100
        /*0182*/ 	.byte	0x04
	.zero		1


	//   ....[7]....
        /*0184*/ 	.word	0x00000720
        /*0188*/ 	.word	0x000000ff
        /*018c*/ 	.word	0x00000048
        /*0190*/ 	.short	0x0100
        /*0192*/ 	.byte	0x04
	.zero		1


	//   ....[8]....
        /*0194*/ 	.word	0x00000730
        /*0198*/ 	.word	0x000000ff
        /*019c*/ 	.word	0x00000020
        /*01a0*/ 	.short	0x0100
        /*01a2*/ 	.byte	0x04
	.zero		1


	//   ....[9]....
        /*01a4*/ 	.word	0x00000740
        /*01a8*/ 	.word	0x000000ff
        /*01ac*/ 	.word	0x00000050
        /*01b0*/ 	.short	0x0100
        /*01b2*/ 	.byte	0x04
	.zero		1


	//   ....[10]....
        /*01b4*/ 	.word	0x00000750
        /*01b8*/ 	.word	0x000000ff
        /*01bc*/ 	.word	0x00000028
        /*01c0*/ 	.short	0x0100
        /*01c2*/ 	.byte	0x04
	.zero		1


	//   ....[11]....
        /*01c4*/ 	.word	0x00000760
        /*01c8*/ 	.word	0x000000ff
        /*01cc*/ 	.word	0x00000058
        /*01d0*/ 	.short	0x0100
        /*01d2*/ 	.byte	0x04
	.zero		1


	//   ....[12]....
        /*01d4*/ 	.word	0x00000880
        /*01d8*/ 	.word	0x000000ff
        /*01dc*/ 	.word	0x00000060
        /*01e0*/ 	.short	0x0100
        /*01e2*/ 	.byte	0x04
	.zero		1


	//   ....[13]....
        /*01e4*/ 	.word	0x00000890
        /*01e8*/ 	.word	0x000000ff
        /*01ec*/ 	.word	0x00000080
        /*01f0*/ 	.short	0x0100
        /*01f2*/ 	.byte	0x04
	.zero		1


	//   ....[14]....
        /*01f4*/ 	.word	0x000008a0
        /*01f8*/ 	.word	0x000000ff
        /*01fc*/ 	.word	0x00000068
        /*0200*/ 	.short	0x0100
        /*0202*/ 	.byte	0x04
	.zero		1


	//   ....[15]....
        /*0204*/ 	.word	0x000008b0
        /*0208*/ 	.word	0x000000ff
        /*020c*/ 	.word	0x00000088
        /*0210*/ 	.short	0x0100
        /*0212*/ 	.byte	0x04
	.zero		1


	//   ....[16]....
        /*0214*/ 	.word	0x000008c0
        /*0218*/ 	.word	0x000000ff
        /*021c*/ 	.word	0x00000070
        /*0220*/ 	.short	0x0100
        /*0222*/ 	.byte	0x04
	.zero		1


	//   ....[17]....
        /*0224*/ 	.word	0x000008d0
        /*0228*/ 	.word	0x000000ff
        /*022c*/ 	.word	0x00000090
        /*0230*/ 	.short	0x0100
        /*0232*/ 	.byte	0x04
	.zero		1


	//   ....[18]....
        /*0234*/ 	.word	0x000008e0
        /*0238*/ 	.word	0x000000ff
        /*023c*/ 	.word	0x00000078
        /*0240*/ 	.short	0x0100
        /*0242*/ 	.byte	0x04
	.zero		1


	//   ....[19]....
        /*0244*/ 	.word	0x000008f0
        /*0248*/ 	.word	0x000000ff
        /*024c*/ 	.word	0x00000098
        /*0250*/ 	.short	0x0100
        /*0252*/ 	.byte	0x04
	.zero		1


	//   ....[20]....
        /*0254*/ 	.word	0x000009d0
        /*0258*/ 	.word	0x000000ff
        /*025c*/ 	.word	0x000000a0
        /*0260*/ 	.short	0x0100
        /*0262*/ 	.byte	0x06
	.zero		1


	//   ....[21]....
        /*0264*/ 	.word	0x000009e0
        /*0268*/ 	.word	0x000000ff
        /*026c*/ 	.word	0x000000a8
        /*0270*/ 	.short	0x0100
        /*0272*/ 	.byte	0x06
	.zero		1


	//   ....[22]....
        /*0274*/ 	.word	0x00000b10
        /*0278*/ 	.word	0x000000ff
        /*027c*/ 	.word	0x000000b0
        /*0280*/ 	.short	0x0100
        /*0282*/ 	.byte	0x06
	.zero		1


	//   ....[23]....
        /*0284*/ 	.word	0x00000b20
        /*0288*/ 	.word	0x000000ff
        /*028c*/ 	.word	0x000000c0
        /*0290*/ 	.short	0x0100
        /*0292*/ 	.byte	0x06
	.zero		1


	//   ....[24]....
        /*0294*/ 	.word	0x00000b30
        /*0298*/ 	.word	0x000000ff
        /*029c*/ 	.word	0x000000b8
        /*02a0*/ 	.short	0x0100
        /*02a2*/ 	.byte	0x06
	.zero		1


	//   ....[25]....
        /*02a4*/ 	.word	0x00000b40
        /*02a8*/ 	.word	0x000000ff
        /*02ac*/ 	.word	0x000000c8
        /*02b0*/ 	.short	0x0100
        /*02b2*/ 	.byte	0x06
	.zero		1


	//   ....[26]....
        /*02b4*/ 	.word	0x00000c60
        /*02b8*/ 	.word	0x000000ff
        /*02bc*/ 	.word	0x000000d0
        /*02c0*/ 	.short	0x0100
        /*02c2*/ 	.byte	0x04
	.zero		1


	//   ....[27]....
        /*02c4*/ 	.word	0x00000c70
        /*02c8*/ 	.word	0x000000ff
        /*02cc*/ 	.word	0x000000e0
        /*02d0*/ 	.short	0x0100
        /*02d2*/ 	.byte	0x04
	.zero		1


	//   ....[28]....
        /*02d4*/ 	.word	0x00000c80
        /*02d8*/ 	.word	0x000000ff
        /*02dc*/ 	.word	0x000000d8
        /*02e0*/ 	.short	0x0100
        /*02e2*/ 	.byte	0x04
	.zero		1


	//   ....[29]....
        /*02e4*/ 	.word	0x00000c90
        /*02e8*/ 	.word	0x000000ff
        /*02ec*/ 	.word	0x000000e8
        /*02f0*/ 	.short	0x0100
        /*02f2*/ 	.byte	0x04
	.zero		1


	//   ....[30]....
        /*02f4*/ 	.word	0x00000d80
        /*02f8*/ 	.word	0x000000ff
        /*02fc*/ 	.word	0x000000f0
        /*0300*/ 	.short	0x0100
        /*0302*/ 	.byte	0x04
	.zero		1


	//   ....[31]....
        /*0304*/ 	.word	0x00000d90
        /*0308*/ 	.word	0x000000ff
        /*030c*/ 	.word	0x00000100
        /*0310*/ 	.short	0x0100
        /*0312*/ 	.byte	0x04
	.zero		1


	//   ....[32]....
        /*0314*/ 	.word	0x00000da0
        /*0318*/ 	.word	0x000000ff
        /*031c*/ 	.word	0x000000f8
        /*0320*/ 	.short	0x0100
        /*0322*/ 	.byte	0x04
	.zero		1


	//   ....[33]....
        /*0324*/ 	.word	0x00000db0
        /*0328*/ 	.word	0x000000ff
        /*032c*/ 	.word	0x00000108
        /*0330*/ 	.short	0x0100
        /*0332*/ 	.byte	0x04
	.zero		1


	//   ....[34]....
        /*0334*/ 	.word	0x00000eb0
        /*0338*/ 	.word	0x000000ff
        /*033c*/ 	.word	0x00000110
        /*0340*/ 	.short	0x0100
        /*0342*/ 	.byte	0x06
	.zero		1


	//   ....[35]....
        /*0344*/ 	.word	0x00001b40
        /*0348*/ 	.word	0x00000003
        /*034c*/ 	.word	0x00000100
        /*0350*/ 	.short	0x010a
        /*0352*/ 	.byte	0xff
	.zero		1


	//   ....[36]....
        /*0354*/ 	.word	0x00001b70
        /*0358*/ 	.word	0x00000003
        /*035c*/ 	.word	0x000000f0
        /*0360*/ 	.short	0x0101
        /*0362*/ 	.byte	0xff
	.zero		1


	//   ....[37]....
        /*0364*/ 	.word	0x00001c40
        /*0368*/ 	.word	0x000000ff
        /*036c*/ 	.word	0x00000030
        /*0370*/ 	.short	0x010a
        /*0372*/ 	.byte	0x04
	.zero		1


	//   ....[38]....
        /*0374*/ 	.word	0x00001d50
        /*0378*/ 	.word	0x000000ff
        /*037c*/ 	.word	0x00000030
        /*0380*/ 	.short	0x010a
        /*0382*/ 	.byte	0x06
	.zero		1


	//   ....[39]....
        /*0384*/ 	.word	0x00001eb0
        /*0388*/ 	.word	0x000000ff
        /*038c*/ 	.word	0x00000030
        /*0390*/ 	.short	0x010a
        /*0392*/ 	.byte	0x07
	.zero		1


	//   ....[40]....
        /*0394*/ 	.word	0x00002180
        /*0398*/ 	.word	0x000000ff
        /*039c*/ 	.word	0x000000a8
        /*03a0*/ 	.short	0x0101
        /*03a2*/ 	.byte	0x05
	.zero		1


	//   ....[41]....
        /*03a4*/ 	.word	0x000021a0
        /*03a8*/ 	.word	0x000000ff
        /*03ac*/ 	.word	0x00000030
        /*03b0*/ 	.short	0x010a
        /*03b2*/ 	.byte	0x04
	.zero		1


	//   ....[42]....
        /*03b4*/ 	.word	0x00002220
        /*03b8*/ 	.word	0x000000ff
        /*03bc*/ 	.word	0x00000030
        /*03c0*/ 	.short	0x010a
        /*03c2*/ 	.byte	0x07
	.zero		1


	//   ....[43]....
        /*03c4*/ 	.word	0x00002360
        /*03c8*/ 	.word	0x000000ff
        /*03cc*/ 	.word	0x00000030
        /*03d0*/ 	.short	0x010a
        /*03d2*/ 	.byte	0x04
	.zero		1


	//   ....[44]....
        /*03d4*/ 	.word	0x00002660
        /*03d8*/ 	.word	0x00000003
        /*03dc*/ 	.word	0x000000b0
        /*03e0*/ 	.short	0x010a
        /*03e2*/ 	.byte	0xff
	.zero		1


	//   ....[45]....
        /*03e4*/ 	.word	0x000027b0
        /*03e8*/ 	.word	0x00000000
        /*03ec*/ 	.word	0x00000000
        /*03f0*/ 	.short	0x0101
        /*03f2*/ 	.byte	0xff
	.zero		1


	//   ....[46]....
        /*03f4*/ 	.word	0x00002d60
        /*03f8*/ 	.word	0x000000ff
        /*03fc*/ 	.word	0x00000000
        /*0400*/ 	.short	0x010a
        /*0402*/ 	.byte	0x04
	.zero		1


	//   ....[47]....
        /*0404*/ 	.word	0x00002df0
        /*0408*/ 	.word	0x000000ff
        /*040c*/ 	.word	0x00000000
        /*0410*/ 	.short	0x010a
        /*0412*/ 	.byte	0x05
	.zero		1


	//   ....[48]....
        /*0414*/ 	.word	0x00002e80
        /*0418*/ 	.word	0x000000ff
        /*041c*/ 	.word	0x00000000
        /*0420*/ 	.short	0x010a
        /*0422*/ 	.byte	0x05
	.zero		1


	//   ....[49]....
        /*0424*/ 	.word	0x00002f10
        /*0428*/ 	.word	0x000000ff
        /*042c*/ 	.word	0x00000000
        /*0430*/ 	.short	0x010a
        /*0432*/ 	.byte	0x05
	.zero		1


	//   ....[50]....
        /*0434*/ 	.word	0x00002fa0
        /*0438*/ 	.word	0x000000ff
        /*043c*/ 	.word	0x00000000
        /*0440*/ 	.short	0x010a
        /*0442*/ 	.byte	0x05
	.zero		1


	//   ....[51]....
        /*0444*/ 	.word	0x00003040
        /*0448*/ 	.word	0x00000000
        /*044c*/ 	.word	0x00000000
        /*0450*/ 	.short	0x010a
        /*0452*/ 	.byte	0xff
	.zero		1


	//   ....[52]....
        /*0454*/ 	.word	0x00003160
        /*0458*/ 	.word	0x00000002
        /*045c*/ 	.word	0x000000f0
        /*0460*/ 	.short	0x010a
        /*0462*/ 	.byte	0xff
	.zero		1


	//   ....[53]....
        /*0464*/ 	.word	0x000031c0
        /*0468*/ 	.word	0x00000004
        /*046c*/ 	.word	0x00000000
        /*0470*/ 	.short	0x0101
        /*0472*/ 	.byte	0xff
	.zero		1


	//   ....[54]....
        /*0474*/ 	.word	0x000031e0
        /*0478*/ 	.word	0x000000ff
        /*047c*/ 	.word	0x000000c0
        /*0480*/ 	.short	0x010a
        /*0482*/ 	.byte	0x04
	.zero		1


	//   ....[55]....
        /*0484*/ 	.word	0x00003300
        /*0488*/ 	.word	0x00000002
        /*048c*/ 	.word	0x000000b0
        /*0490*/ 	.short	0x010a
        /*0492*/ 	.byte	0xff
	.zero		1


	//   ....[56]....
        /*0494*/ 	.word	0x00003410
        /*0498*/ 	.word	0x00000002
        /*049c*/ 	.word	0x00000000
        /*04a0*/ 	.short	0x0101
        /*04a2*/ 	.byte	0xff
	.zero		1


	//   ....[57]....
        /*04a4*/ 	.word	0x000034a0
        /*04a8*/ 	.word	0x000000ff
        /*04ac*/ 	.word	0x000000c0
        /*04b0*/ 	.short	0x0106
        /*04b2*/ 	.byte	0x04
	.zero		1


	//   ....[58]....
        /*04b4*/ 	.word	0x000034c0
        /*04b8*/ 	.word	0x000000ff
        /*04bc*/ 	.word	0x000000c0
        /*04c0*/ 	.short	0x010a
        /*04c2*/ 	.byte	0x04
	.zero		1


	//   ....[59]....
        /*04c4*/ 	.word	0x00003550
        /*04c8*/ 	.word	0x000000ff
        /*04cc*/ 	.word	0x000000c0
        /*04d0*/ 	.short	0x0106
        /*04d2*/ 	.byte	0x07
	.zero		1


	//   ....[60]....
        /*04d4*/ 	.word	0x00003590
        /*04d8*/ 	.word	0x00000000
        /*04dc*/ 	.word	0x000000c0
        /*04e0*/ 	.short	0x010a
        /*04e2*/ 	.byte	0xff
	.zero		1


	//   ....[61]....
        /*04e4*/ 	.word	0x000037d0
        /*04e8*/ 	.word	0x000000ff
        /*04ec*/ 	.word	0x00000008
        /*04f0*/ 	.short	0x010a
        /*04f2*/ 	.byte	0x05
	.zero		1


	//   ....[62]....
        /*04f4*/ 	.word	0x000037f0
        /*04f8*/ 	.word	0x000000ff
        /*04fc*/ 	.word	0x00000008
        /*0500*/ 	.short	0x010a
        /*0502*/ 	.byte	0x05
	.zero		1


	//   ....[63]....
        /*0504*/ 	.word	0x00003980
        /*0508*/ 	.word	0x000000ff
        /*050c*/ 	.word	0x00000008
        /*0510*/ 	.short	0x010a
        /*0512*/ 	.byte	0x05
	.zero		1


	//   ....[64]....
        /*0514*/ 	.word	0x000039a0
        /*0518*/ 	.word	0x000000ff
        /*051c*/ 	.word	0x00000008
        /*0520*/ 	.short	0x010a
        /*0522*/ 	.byte	0x05
	.zero		1


	//   ....[65]....
        /*0524*/ 	.word	0x00003a60
        /*0528*/ 	.word	0x000000ff
        /*052c*/ 	.word	0x00000000
        /*0530*/ 	.short	0x0101
        /*0532*/ 	.byte	0x04
	.zero		1


	//   ....[66]....
        /*0534*/ 	.word	0x00004020
        /*0538*/ 	.word	0x00000000
        /*053c*/ 	.word	0x000000b0
        /*0540*/ 	.short	0x010a
        /*0542*/ 	.byte	0xff
	.zero		1


	//   ....[67]....
        /*0544*/ 	.word	0x000040e0
        /*0548*/ 	.word	0x00000000
        /*054c*/ 	.word	0x00000000
        /*0550*/ 	.short	0x0101
        /*0552*/ 	.byte	0xff
	.zero		1


	//   ....[68]....
        /*0554*/ 	.word	0x000041a0
        /*0558*/ 	.word	0x000000ff
        /*055c*/ 	.word	0x00000000
        /*0560*/ 	.short	0x010a
        /*0562*/ 	.byte	0x04
	.zero		1


	//   ....[69]....
        /*0564*/ 	.word	0x000041b0
        /*0568*/ 	.word	0x000000ff
        /*056c*/ 	.word	0x000000e0
        /*0570*/ 	.short	0x010a
        /*0572*/ 	.byte	0x42
	.zero		1


	//   ....[70]....
        /*0574*/ 	.word	0x00004260
        /*0578*/ 	.word	0x000000ff
        /*057c*/ 	.word	0x00000000
        /*0580*/ 	.short	0x010a
        /*0582*/ 	.byte	0x07
	.zero		1


	//   ....[71]....
        /*0584*/ 	.word	0x00004390
        /*0588*/ 	.word	0x000000ff
        /*058c*/ 	.word	0x00000000
        /*0590*/ 	.short	0x010a
        /*0592*/ 	.byte	0x04
	.zero		1


	//   ....[72]....
        /*0594*/ 	.word	0x00004820
        /*0598*/ 	.word	0x000000ff
        /*059c*/ 	.word	0x00000000
        /*05a0*/ 	.short	0x010a
        /*05a2*/ 	.byte	0x04
	.zero		1


	//   ....[73]....
        /*05a4*/ 	.word	0x000048c0
        /*05a8*/ 	.word	0x00000000
        /*05ac*/ 	.word	0x00000000
        /*05b0*/ 	.short	0x010a
        /*05b2*/ 	.byte	0xff
	.zero		1


	//   ....[74]....
        /*05b4*/ 	.word	0x00004900
        /*05b8*/ 	.word	0x00000000
        /*05bc*/ 	.word	0x00000000
        /*05c0*/ 	.short	0x010a
        /*05c2*/ 	.byte	0xff
	.zero		1


	//   ....[75]....
        /*05c4*/ 	.word	0x00004970
        /*05c8*/ 	.word	0x000000ff
        /*05cc*/ 	.word	0x00000000
        /*05d0*/ 	.short	0x0101
        /*05d2*/ 	.byte	0x04
	.zero		1


	//   ....[76]....
        /*05d4*/ 	.word	0x000049b0
        /*05d8*/ 	.word	0x000000ff
        /*05dc*/ 	.word	0x00000110
        /*05e0*/ 	.short	0x010a
        /*05e2*/ 	.byte	0x2a
	.zero		1


	//   ....[77]....
        /*05e4*/ 	.word	0x00004a00
        /*05e8*/ 	.word	0x000000ff
        /*05ec*/ 	.word	0x00000000
        /*05f0*/ 	.short	0x0101
        /*05f2*/ 	.byte	0x04
	.zero		1


	//   ....[78]....
        /*05f4*/ 	.word	0x00004ee0
        /*05f8*/ 	.word	0x00000008
        /*05fc*/ 	.word	0x000000b0
        /*0600*/ 	.short	0x010a
        /*0602*/ 	.byte	0xff
	.zero		1


	//   ....[79]....
        /*0604*/ 	.word	0x00005050
        /*0608*/ 	.word	0x00000000
        /*060c*/ 	.word	0x00000000
        /*0610*/ 	.short	0x0101
        /*0612*/ 	.byte	0xff
	.zero		1


	//   ....[80]....
        /*0614*/ 	.word	0x00005530
        /*0618*/ 	.word	0x000000ff
        /*061c*/ 	.word	0x000000a8
        /*0620*/ 	.short	0x010a
        /*0622*/ 	.byte	0x15
	.zero		1


	//   ....[81]....
        /*0624*/ 	.word	0x000056c0
        /*0628*/ 	.word	0x000000ff
        /*062c*/ 	.word	0x00000080
        /*0630*/ 	.short	0x010a
        /*0632*/ 	.byte	0x15
	.zero		1


	//   ....[82]....
        /*0634*/ 	.word	0x00005810
        /*0638*/ 	.word	0x000000ff
        /*063c*/ 	.word	0x00000060
        /*0640*/ 	.short	0x010b
        /*0642*/ 	.byte	0x15
	.zero		1


	//   ....[83]....
        /*0644*/ 	.word	0x00005830
        /*0648*/ 	.word	0x000000ff
        /*064c*/ 	.word	0x00000000
        /*0650*/ 	.short	0x0101
        /*0652*/ 	.byte	0x04
	.zero		1


	//   ....[84]....
        /*0654*/ 	.word	0x00005840
        /*0658*/ 	.word	0x000000ff
        /*065c*/ 	.word	0x00000088
        /*0660*/ 	.short	0x010a
        /*0662*/ 	.byte	0x15
	.zero		1


	//   ....[85]....
        /*0664*/ 	.word	0x00005990
        /*0668*/ 	.word	0x000000ff
        /*066c*/ 	.word	0x00000068
        /*0670*/ 	.short	0x010b
        /*0672*/ 	.byte	0x15
	.zero		1


	//   ....[86]....
        /*0674*/ 	.word	0x000059b0
        /*0678*/ 	.word	0x000000ff
        /*067c*/ 	.word	0x00000000
        /*0680*/ 	.short	0x0101
        /*0682*/ 	.byte	0x04
	.zero		1


	//   ....[87]....
        /*0684*/ 	.word	0x000059c0
        /*0688*/ 	.word	0x000000ff
        /*068c*/ 	.word	0x00000090
        /*0690*/ 	.short	0x010a
        /*0692*/ 	.byte	0x15
	.zero		1


	//   ....[88]....
        /*0694*/ 	.word	0x00005b20
        /*0698*/ 	.word	0x000000ff
        /*069c*/ 	.word	0x00000070
        /*06a0*/ 	.short	0x010b
        /*06a2*/ 	.byte	0x15
	.zero		1


	//   ....[89]....
        /*06a4*/ 	.word	0x00005b40
        /*06a8*/ 	.word	0x000000ff
        /*06ac*/ 	.word	0x00000000
        /*06b0*/ 	.short	0x0101
        /*06b2*/ 	.byte	0x04
	.zero		1


	//   ....[90]....
        /*06b4*/ 	.word	0x00005b50
        /*06b8*/ 	.word	0x000000ff
        /*06bc*/ 	.word	0x00000098
        /*06c0*/ 	.short	0x010a
        /*06c2*/ 	.byte	0x15
	.zero		1


	//   ....[91]....
        /*06c4*/ 	.word	0x00005d30
        /*06c8*/ 	.word	0x000000ff
        /*06cc*/ 	.word	0x00000078
        /*06d0*/ 	.short	0x010b
        /*06d2*/ 	.byte	0x15
	.zero		1


	//   ....[92]....
        /*06d4*/ 	.word	0x00005d40
        /*06d8*/ 	.word	0x000000ff
        /*06dc*/ 	.word	0x00000000
        /*06e0*/ 	.short	0x0101
        /*06e2*/ 	.byte	0x27
	.zero		1


	//   ....[93]....
        /*06e4*/ 	.word	0x00005d80
        /*06e8*/ 	.word	0x000000ff
        /*06ec*/ 	.word	0x00000080
        /*06f0*/ 	.short	0x010a
        /*06f2*/ 	.byte	0x15
	.zero		1


	//   ....[94]....
        /*06f4*/ 	.word	0x00005da0
        /*06f8*/ 	.word	0x000000ff
        /*06fc*/ 	.word	0x00000088
        /*0700*/ 	.short	0x010a
        /*0702*/ 	.byte	0x15
	.zero		1


	//   ....[95]....
        /*0704*/ 	.word	0x00005dc0
        /*0708*/ 	.word	0x000000ff
        /*070c*/ 	.word	0x00000090
        /*0710*/ 	.short	0x010a
        /*0712*/ 	.byte	0x15
	.zero		1


	//   ....[96]....
        /*0714*/ 	.word	0x00005e00
        /*0718*/ 	.word	0x00000000
        /*071c*/ 	.word	0x00000098
        /*0720*/ 	.short	0x010a
        /*0722*/ 	.byte	0xff
	.zero		1


	//   ....[97]....
        /*0724*/ 	.word	0x00006110
        /*0728*/ 	.word	0x00000003
        /*072c*/ 	.word	0x000000b0
        /*0730*/ 	.short	0x010a
        /*0732*/ 	.byte	0xff
	.zero		1


	//   ....[98]....
        /*0734*/ 	.word	0x00006290
        /*0738*/ 	.word	0x00000000
        /*073c*/ 	.word	0x00000000
        /*0740*/ 	.short	0x0101
        /*0742*/ 	.byte	0xff
	.zero		1


	//   ....[99]....
        /*0744*/ 	.word	0x00006e00
        /*0748*/ 	.word	0x000000ff
        /*074c*/ 	.word	0x00000060
        /*0750*/ 	.short	0x010a
        /*0752*/ 	.byte	0x2c
	.zero		1


	//   ....[100]....
        /*0754*/ 	.word	0x00006e40
        /*0758*/ 	.word	0x00000063
        /*075c*/ 	.word	0x000000d0
        /*0760*/ 	.short	0x010a
        /*0762*/ 	.byte	0xff
	.zero		1


	//   ....[101]....
        /*0764*/ 	.word	0x00006f30
        /*0768*/ 	.word	0x000000ff
        /*076c*/ 	.word	0x00000060
        /*0770*/ 	.short	0x010a
        /*0772*/ 	.byte	0x2c
	.zero		1


	//   ....[102]....
        /*0774*/ 	.word	0x00007020
        /*0778*/ 	.word	0x00000063
        /*077c*/ 	.word	0x000000d0
        /*0780*/ 	.short	0x010a
        /*0782*/ 	.byte	0xff
	.zero		1


	//   ....[103]....
        /*0784*/ 	.word	0x00007af0
        /*0788*/ 	.word	0x00000000
        /*078c*/ 	.word	0x00000000
        /*0790*/ 	.short	0x0101
        /*0792*/ 	.byte	0xff
	.zero		1


	//   ....[104]....
        /*0794*/ 	.word	0x00007b00
        /*0798*/ 	.word	0x00000003
        /*079c*/ 	.word	0x00000060
        /*07a0*/ 	.short	0x010a
        /*07a2*/ 	.byte	0xff
	.zero		1


	//   ....[105]....
        /*07a4*/ 	.word	0x00007be0
        /*07a8*/ 	.word	0x00000003
        /*07ac*/ 	.word	0x00000060
        /*07b0*/ 	.short	0x010a
        /*07b2*/ 	.byte	0xff
	.zero		1


	//   ....[106]....
        /*07b4*/ 	.word	0x00008750
        /*07b8*/ 	.word	0x0000003d
        /*07bc*/ 	.word	0x00000000
        /*07c0*/ 	.short	0x0101
        /*07c2*/ 	.byte	0xff
	.zero		1


	//   ....[107]....
        /*07c4*/ 	.word	0x00008770
        /*07c8*/ 	.word	0x0000003e
        /*07cc*/ 	.word	0x00000060
        /*07d0*/ 	.short	0x010a
        /*07d2*/ 	.byte	0xff
	.zero		1


	//   ....[108]....
        /*07d4*/ 	.word	0x00008840
        /*07d8*/ 	.word	0x0000003e
        /*07dc*/ 	.word	0x00000060
        /*07e0*/ 	.short	0x010a
        /*07e2*/ 	.byte	0xff
	.zero		1


	//   ....[109]....
        /*07e4*/ 	.word	0x000093b0
        /*07e8*/ 	.word	0x0000003d
        /*07ec*/ 	.word	0x00000000
        /*07f0*/ 	.short	0x0101
        /*07f2*/ 	.byte	0xff
	.zero		1


	//   ....[110]....
        /*07f4*/ 	.word	0x000093d0
        /*07f8*/ 	.word	0x0000003e
        /*07fc*/ 	.word	0x00000060
        /*0800*/ 	.short	0x010a
        /*0802*/ 	.byte	0xff
	.zero		1


	//   ....[111]....
        /*0804*/ 	.word	0x000094a0
        /*0808*/ 	.word	0x0000003e
        /*080c*/ 	.word	0x00000060
        /*0810*/ 	.short	0x010a
        /*0812*/ 	.byte	0xff
	.zero		1


	//   ....[112]....
        /*0814*/ 	.word	0x00009890
        /*0818*/ 	.word	0x00000063
        /*081c*/ 	.word	0x00000000
        /*0820*/ 	.short	0x0101
        /*0822*/ 	.byte	0xff
	.zero		1


	//   ....[113]....
        /*0824*/ 	.word	0x0000a060
        /*0828*/ 	.word	0x00000002
        /*082c*/ 	.word	0x00000000
        /*0830*/ 	.short	0x0101
        /*0832*/ 	.byte	0xff
	.zero		1


	//   ....[114]....
        /*0834*/ 	.word	0x0000a2f0
        /*0838*/ 	.word	0x000000ff
        /*083c*/ 	.word	0x00000000
        /*0840*/ 	.short	0x0101
        /*0842*/ 	.byte	0x04
	.zero		1


	//   ....[115]....
        /*0844*/ 	.word	0x0000a310
        /*0848*/ 	.word	0x00000003
        /*084c*/ 	.word	0x00000100
        /*0850*/ 	.short	0x010a
        /*0852*/ 	.byte	0xff
	.zero		1


	//   ....[116]....
        /*0854*/ 	.word	0x0000a370
        /*0858*/ 	.word	0x00000000
        /*085c*/ 	.word	0x00000030
        /*0860*/ 	.short	0x010a
        /*0862*/ 	.byte	0xff
	.zero		1


	//   ....[117]....
        /*0864*/ 	.word	0x0000a3d0
        /*0868*/ 	.word	0x00000000
        /*086c*/ 	.word	0x00000030
        /*0870*/ 	.short	0x010a
        /*0872*/ 	.byte	0xff
	.zero		1


	//   ....[118]....
        /*0874*/ 	.word	0x0000a420
        /*0878*/ 	.word	0x00000003
        /*087c*/ 	.word	0x000000b0
        /*0880*/ 	.short	0x010a
        /*0882*/ 	.byte	0xff
	.zero		1


	//   ....[119]....
        /*0884*/ 	.word	0x0000a480
        /*0888*/ 	.word	0x00000000
        /*088c*/ 	.word	0x00000000
        /*0890*/ 	.short	0x010a
        /*0892*/ 	.byte	0xff
	.zero		1


	//   ....[120]....
        /*0894*/ 	.word	0x0000a4e0
        /*0898*/ 	.word	0x00000000
        /*089c*/ 	.word	0x00000000
        /*08a0*/ 	.short	0x010a
        /*08a2*/ 	.byte	0xff
	.zero		1


	//   ....[121]....
        /*08a4*/ 	.word	0x0000a540
        /*08a8*/ 	.word	0x00000000
        /*08ac*/ 	.word	0x00000000
        /*08b0*/ 	.short	0x010a
        /*08b2*/ 	.byte	0xff
	.zero		1


	//   ....[122]....
        /*08b4*/ 	.word	0x0000a5a0
        /*08b8*/ 	.word	0x00000000
        /*08bc*/ 	.word	0x00000000
        /*08c0*/ 	.short	0x010a
        /*08c2*/ 	.byte	0xff
	.zero		1


	//   ....[123]....
        /*08c4*/ 	.word	0x0000a600
        /*08c8*/ 	.word	0x00000000
        /*08cc*/ 	.word	0x00000000
        /*08d0*/ 	.short	0x010a
        /*08d2*/ 	.byte	0xff
	.zero		1


	//   ....[124]....
        /*08d4*/ 	.word	0x0000a650
        /*08d8*/ 	.word	0x00000002
        /*08dc*/ 	.word	0x000000f0
        /*08e0*/ 	.short	0x010a
        /*08e2*/ 	.byte	0xff
	.zero		1


	//   ....[125]....
        /*08e4*/ 	.word	0x0000a6b0
        /*08e8*/ 	.word	0x00000002
        /*08ec*/ 	.word	0x000000c0
        /*08f0*/ 	.short	0x010a
        /*08f2*/ 	.byte	0xff
	.zero		1


	//   ....[126]....
        /*08f4*/ 	.word	0x0000a700
        /*08f8*/ 	.word	0x00000002
        /*08fc*/ 	.word	0x000000b0
        /*0900*/ 	.short	0x010a
        /*0902*/ 	.byte	0xff
	.zero		1


	//   ....[127]....
        /*0904*/ 	.word	0x0000a760
        /*0908*/ 	.word	0x00000000
        /*090c*/ 	.word	0x000000c0
        /*0910*/ 	.short	0x010a
        /*0912*/ 	.byte	0xff
	.zero		1


	//   ....[128]....
        /*0914*/ 	.word	0x0000a7c0
        /*0918*/ 	.word	0x00000000
        /*091c*/ 	.word	0x00000008
        /*0920*/ 	.short	0x010a
        /*0922*/ 	.byte	0xff
	.zero		1


	//   ....[129]....
        /*0924*/ 	.word	0x0000a8b0
        /*0928*/ 	.word	0x00000000
        /*092c*/ 	.word	0x00000008
        /*0930*/ 	.short	0x010a
        /*0932*/ 	.byte	0xff
	.zero		1


	//   ....[130]....
        /*0934*/ 	.word	0x0000a900
        /*0938*/ 	.word	0x00000000
        /*093c*/ 	.word	0x000000b0
        /*0940*/ 	.short	0x010a
        /*0942*/ 	.byte	0xff
	.zero		1


	//   ....[131]....
        /*0944*/ 	.word	0x0000a960
        /*0948*/ 	.word	0x00000000
        /*094c*/ 	.word	0x000000e0
        /*0950*/ 	.short	0x010a
        /*0952*/ 	.byte	0xff
	.zero		1


	//   ....[132]....
        /*0954*/ 	.word	0x0000a9c0
        /*0958*/ 	.word	0x00000000
        /*095c*/ 	.word	0x00000000
        /*0960*/ 	.short	0x010a
        /*0962*/ 	.byte	0xff
	.zero		1


	//   ....[133]....
        /*0964*/ 	.word	0x0000aa20
        /*0968*/ 	.word	0x00000000
        /*096c*/ 	.word	0x00000000
        /*0970*/ 	.short	0x010a
        /*0972*/ 	.byte	0xff
	.zero		1


	//   ....[134]....
        /*0974*/ 	.word	0x0000aa80
        /*0978*/ 	.word	0x00000000
        /*097c*/ 	.word	0x00000110
        /*0980*/ 	.short	0x010a
        /*0982*/ 	.byte	0xff
	.zero		1


	//   ....[135]....
        /*0984*/ 	.word	0x0000aad0
        /*0988*/ 	.word	0x00000008
        /*098c*/ 	.word	0x000000b0
        /*0990*/ 	.short	0x010a
        /*0992*/ 	.byte	0xff
	.zero		1


	//   ....[136]....
        /*0994*/ 	.word	0x0000ab30
        /*0998*/ 	.word	0x00000000
        /*099c*/ 	.word	0x000000a8
        /*09a0*/ 	.short	0x010a
        /*09a2*/ 	.byte	0xff
	.zero		1


	//   ....[137]....
        /*09a4*/ 	.word	0x0000ab90
        /*09a8*/ 	.word	0x00000005
        /*09ac*/ 	.word	0x00000080
        /*09b0*/ 	.short	0x010a
        /*09b2*/ 	.byte	0xff
	.zero		1


	//   ....[138]....
        /*09b4*/ 	.word	0x0000abf0
        /*09b8*/ 	.word	0x00000005
        /*09bc*/ 	.word	0x00000088
        /*09c0*/ 	.short	0x010a
        /*09c2*/ 	.byte	0xff
	.zero		1


	//   ....[139]....
        /*09c4*/ 	.word	0x0000ac50
        /*09c8*/ 	.word	0x00000005
        /*09cc*/ 	.word	0x00000090
        /*09d0*/ 	.short	0x010a
        /*09d2*/ 	.byte	0xff
	.zero		1


	//   ....[140]....
        /*09d4*/ 	.word	0x0000acb0
        /*09d8*/ 	.word	0x00000005
        /*09dc*/ 	.word	0x00000098
        /*09e0*/ 	.short	0x010a
        /*09e2*/ 	.byte	0xff
	.zero		1


	//   ....[141]....
        /*09e4*/ 	.word	0x0000ad10
        /*09e8*/ 	.word	0x00000000
        /*09ec*/ 	.word	0x00000080
        /*09f0*/ 	.short	0x010a
        /*09f2*/ 	.byte	0xff
	.zero		1


	//   ....[142]....
        /*09f4*/ 	.word	0x0000ad70
        /*09f8*/ 	.word	0x00000000
        /*09fc*/ 	.word	0x00000088
        /*0a00*/ 	.short	0x010a
        /*0a02*/ 	.byte	0xff
	.zero		1


	//   ....[143]....
        /*0a04*/ 	.word	0x0000add0
        /*0a08*/ 	.word	0x00000000
        /*0a0c*/ 	.word	0x00000090
        /*0a10*/ 	.short	0x010a
        /*0a12*/ 	.byte	0xff
	.zero		1


	//   ....[144]....
        /*0a14*/ 	.word	0x0000ae20
        /*0a18*/ 	.word	0x00000003
        /*0a1c*/ 	.word	0x000000b0
        /*0a20*/ 	.short	0x010a
        /*0a22*/ 	.byte	0xff
	.zero		1


	//   ....[145]....
        /*0a24*/ 	.word	0x0000ae80
        /*0a28*/ 	.word	0x00000002
        /*0a2c*/ 	.word	0x00000060
        /*0a30*/ 	.short	0x010a
        /*0a32*/ 	.byte	0xff
	.zero		1


	//   ....[146]....
        /*0a34*/ 	.word	0x0000aed0
        /*0a38*/ 	.word	0x00000063
        /*0a3c*/ 	.word	0x000000d0
        /*0a40*/ 	.short	0x010a
        /*0a42*/ 	.byte	0xff
	.zero		1


	//   ....[147]....
        /*0a44*/ 	.word	0x0000af20
        /*0a48*/ 	.word	0x00000003
        /*0a4c*/ 	.word	0x00000060
        /*0a50*/ 	.short	0x010a
        /*0a52*/ 	.byte	0xff
	.zero		1


	//   ....[148]....
        /*0a54*/ 	.word	0x0000af70
        /*0a58*/ 	.word	0x0000003e
        /*0a5c*/ 	.word	0x00000060
        /*0a60*/ 	.short	0x010a
        /*0a62*/ 	.byte	0xff
	.zero		1


	//   ....[149]....
        /*0a64*/ 	.word	0x0000afc0
        /*0a68*/ 	.word	0x0000003e
        /*0a6c*/ 	.word	0x00000060
        /*0a70*/ 	.short	0x010a
        /*0a72*/ 	.byte	0xff
	.zero		1


	//----- nvinfo : EIATTR_NUM_MBARRIERS
	.align		4
.L_47:
        /*0a74*/ 	.byte	0x03, 0x38
        /*0a76*/ 	.short	0x0023


	//----- nvinfo : EIATTR_EXIT_INSTR_OFFSETS
	.align		4
        /*0a78*/ 	.byte	0x04, 0x1c
        /*0a7a*/ 	.short	(.L_49 - .L_48)


	//   ....[0]....
.L_48:
        /*0a7c*/ 	.word	0x00003070


	//   ....[1]....
        /*0a80*/ 	.word	0x00003560


	//   ....[2]....
        /*0a84*/ 	.word	0x000035c0


	//   ....[3]....
        /*0a88*/ 	.word	0x00004c30


	//   ....[4]....
        /*0a8c*/ 	.word	0x00005e30


	//   ....[5]....
        /*0a90*/ 	.word	0x00005e70


	//   ....[6]....
        /*0a94*/ 	.word	0x0000a1e0


	//   ....[7]....
        /*0a98*/ 	.word	0x0000a260


	//   ....[8]....
        /*0a9c*/ 	.word	0x0000a290


	//   ....[9]....
        /*0aa0*/ 	.word	0x0000a300


	//----- nvinfo : EIATTR_MAX_THREADS
	.align		4
.L_49:
        /*0aa4*/ 	.byte	0x04, 0x05
        /*0aa6*/ 	.short	(.L_51 - .L_50)
.L_50:
        /*0aa8*/ 	.word	0x00000100
        /*0aac*/ 	.word	0x00000001
        /*0ab0*/ 	.word	0x00000001


	//----- nvinfo : EIATTR_CRS_STACK_SIZE
	.align		4
.L_51:
        /*0ab4*/ 	.byte	0x04, 0x1e
        /*0ab6*/ 	.short	(.L_53 - .L_52)
.L_52:
        /*0ab8*/ 	.word	0x00000000


	//----- nvinfo : EIATTR_CBANK_PARAM_SIZE
	.align		4
.L_53:
        /*0abc*/ 	.byte	0x03, 0x19
        /*0abe*/ 	.short	0x0c00


	//----- nvinfo : EIATTR_PARAM_CBANK
	.align		4
        /*0ac0*/ 	.byte	0x04, 0x0a
        /*0ac2*/ 	.short	(.L_55 - .L_54)
	.align		4
.L_54:
        /*0ac4*/ 	.word	index@(.nv.constant0._ZN7cutlass13device_kernelINS_4gemm6kernel13GemmUniversalIN4cute5tupleIJiiiiEEENS1_10collective13CollectiveMmaINS1_46MainloopSm100TmaUmmaWarpSpecializedBlockScaledILi6ELi2ELi2ENS5_IJNS4_1CILi8EEENSA_ILi1EEESC_EEEEENS5_IJNSA_ILi256EEENSA_ILi128EEESF_EEENS5_IJNS_12float_e2m1_tENS_13float_ue4m3_tEEEENS5_IJNS5_IJlSC_lEEENS4_6LayoutINS5_IJNS5_IJNS5_IJNSA_ILi32EEENSA_ILi4EEEEEEiEEENS5_IJNS5_IJNSA_ILi16EEESO_EEEiEEENS5_IJSC_iEEEEEENS5_IJST_NS5_IJNS5_IJNSA_ILi0EEESC_EEENSA_ILi512EEEEEENS5_IJSW_iEEEEEEEEEEESK_S13_NS4_8TiledMMAINS4_8MMA_AtomIJNS4_23SM100_MMA_MXF4_2x1SM_SSISI_SI_fSJ_Li256ELi128ELi16ELNS4_4UMMA5MajorE0ELS18_0ELNS17_7ScaleInE0ELS19_0EEEEEENSM_INS5_IJSC_SC_SC_EEENS5_IJSW_SW_SW_EEEEENS5_IJNS4_10UnderscoreES1F_S1F_EEEEENS5_IJNS4_18SM100_TMA_2SM_LOADES1I_EEENS5_IJNS4_14ComposedLayoutINS4_7SwizzleILi3ELi4ELi3EEENS4_18smem_ptr_flag_bitsILi4EEENSM_INS5_IJSB_SF_EEENS5_IJSF_SC_EEEEEEENSM_INS5_IJNS5_IJNS5_IJSP_SC_EEESS_EEESC_NS5_IJSC_SO_EEEEEENS5_IJNS5_IJNS5_IJSS_SY_EEESX_EEESW_NS5_IJSO_SY_EEEEEEEEEEEvNS4_8identityENS5_IJNS4_28SM100_TMA_2SM_LOAD_MULTICASTES24_EEES22_vS23_EENS_8epilogue10collective18CollectiveEpilogueINS27_23Sm100TmaWarpSpecializedILi4ELi2ELi32ELb1ELb0EEEJNS5_IJSG_SG_SF_EEENS5_IJNSM_ISG_SC_EENSM_ISN_SC_EEEEENS_10bfloat16_tESL_S2G_SL_NS27_6fusion15FusionCallbacksIS2B_NS2H_17LinearCombinationIS2G_fS2G_fLNS_15FloatRoundStyleE2EEES2C_S2F_JEEENS4_5SM1004TMEM4LOAD26SM100_TMEM_LOAD_32dp32b32xENS4_13SM90_TMA_LOADENS1K_INS1L_ILi2ELi4ELi3EEENS1N_ILi16EEENSM_INS5_IJSB_SN_EEENS5_IJSN_SC_EEEEEEENS4_39AutoVectorizingCopyWithAssumedAlignmentILi128EEENS4_14SM90_TMA_STOREES2X_S2Z_S2Z_EEEvvEEEEvNT_6ParamsE)
        /*0ac8*/ 	.short	0x0380
        /*0aca*/ 	.short	0x0c00


	//----- nvinfo : EIATTR_SW_WAR
	.align		4
.L_55:
        /*0acc*/ 	.byte	0x04, 0x36
        /*0ace*/ 	.short	(.L_57 - .L_56)
.L_56:
        /*0ad0*/ 	.word	0x00000008
.L_57:


//--------------------- .nv.callgraph             --------------------------
	.section	.nv.callgraph,"",@"SHT_CUDA_CALLGRAPH"
	.align	4
	.sectionentsize	8
	.align		4
        /*0000*/ 	.word	0x00000000
	.align		4
        /*0004*/ 	.word	0xffffffff
	.align		4
        /*0008*/ 	.word	index@(_ZN7cutlass13device_kernelINS_4gemm6kernel13GemmUniversalIN4cute5tupleIJiiiiEEENS1_10collective13CollectiveMmaINS1_46MainloopSm100TmaUmmaWarpSpecializedBlockScaledILi6ELi2ELi2ENS5_IJNS4_1CILi8EEENSA_ILi1EEESC_EEEEENS5_IJNSA_ILi256EEENSA_ILi128EEESF_EEENS5_IJNS_12float_e2m1_tENS_13float_ue4m3_tEEEENS5_IJNS5_IJlSC_lEEENS4_6LayoutINS5_IJNS5_IJNS5_IJNSA_ILi32EEENSA_ILi4EEEEEEiEEENS5_IJNS5_IJNSA_ILi16EEESO_EEEiEEENS5_IJSC_iEEEEEENS5_IJST_NS5_IJNS5_IJNSA_ILi0EEESC_EEENSA_ILi512EEEEEENS5_IJSW_iEEEEEEEEEEESK_S13_NS4_8TiledMMAINS4_8MMA_AtomIJNS4_23SM100_MMA_MXF4_2x1SM_SSISI_SI_fSJ_Li256ELi128ELi16ELNS4_4UMMA5MajorE0ELS18_0ELNS17_7ScaleInE0ELS19_0EEEEEENSM_INS5_IJSC_SC_SC_EEENS5_IJSW_SW_SW_EEEEENS5_IJNS4_10UnderscoreES1F_S1F_EEEEENS5_IJNS4_18SM100_TMA_2SM_LOADES1I_EEENS5_IJNS4_14ComposedLayoutINS4_7SwizzleILi3ELi4ELi3EEENS4_18smem_ptr_flag_bitsILi4EEENSM_INS5_IJSB_SF_EEENS5_IJSF_SC_EEEEEEENSM_INS5_IJNS5_IJNS5_IJSP_SC_EEESS_EEESC_NS5_IJSC_SO_EEEEEENS5_IJNS5_IJNS5_IJSS_SY_EEESX_EEESW_NS5_IJSO_SY_EEEEEEEEEEEvNS4_8identityENS5_IJNS4_28SM100_TMA_2SM_LOAD_MULTICASTES24_EEES22_vS23_EENS_8epilogue10collective18CollectiveEpilogueINS27_23Sm100TmaWarpSpecializedILi4ELi2ELi32ELb1ELb0EEEJNS5_IJSG_SG_SF_EEENS5_IJNSM_ISG_SC_EENSM_ISN_SC_EEEEENS_10bfloat16_tESL_S2G_SL_NS27_6fusion15FusionCallbacksIS2B_NS2H_17LinearCombinationIS2G_fS2G_fLNS_15FloatRoundStyleE2EEES2C_S2F_JEEENS4_5SM1004TMEM4LOAD26SM100_TMEM_LOAD_32dp32b32xENS4_13SM90_TMA_LOADENS1K_INS1L_ILi2ELi4ELi3EEENS1N_ILi16EEENSM_INS5_IJSB_SN_EEENS5_IJSN_SC_EEEEEEENS4_39AutoVectorizingCopyWithAssumedAlignmentILi128EEENS4_14SM90_TMA_STOREES2X_S2Z_S2Z_EEEvvEEEEvNT_6ParamsE)
	.align		4
        /*000c*/ 	.word	index@(__assertfail)
	.align		4
        /*0010*/ 	.word	0x00000000
	.align		4
        /*0014*/ 	.word	0xfffffffe
	.align		4
        /*0018*/ 	.word	0x00000000
	.align		4
        /*001c*/ 	.word	0xfffffffd
	.align		4
        /*0020*/ 	.word	0x00000000
	.align		4
        /*0024*/ 	.word	0xfffffffc


//--------------------- .nv.constant4             --------------------------
	.section	.nv.constant4,"a",@progbits
	.align	8
	.align		8
.nv.constant4:
        /*0000*/ 	.dword	__assertfail
	.align		8
        /*0008*/ 	.dword	__unnamed_1
	.align		8
        /*0010*/ 	.dword	__unnamed_2
	.align		8
        /*0018*/ 	.dword	_ZN40_INTERNAL_d29ee64d_4_k_cu_65fdffa9_339724cuda3std3__45__cpo5beginE
	.align		8
        /*0020*/ 	.dword	_ZN40_INTERNAL_d29ee64d_4_k_cu_65fdffa9_339724cuda3std3__45__cpo3endE
	.align		8
        /*0028*/ 	.dword	_ZN40_INTERNAL_d29ee64d_4_k_cu_65fdffa9_339724cuda3std3__45__cpo6cbeginE
	.align		8
        /*0030*/ 	.dword	_ZN40_INTERNAL_d29ee64d_4_k_cu_65fdffa9_339724cuda3std3__45__cpo4cendE
	.align		8
        /*0038*/ 	.dword	_ZN40_INTERNAL_d29ee64d_4_k_cu_65fdffa9_339724cuda3std3__442_GLOBAL__N__d29ee64d_4_k_cu_65fdffa9_339726ignoreE
	.align		8
        /*0040*/ 	.dword	_ZN40_INTERNAL_d29ee64d_4_k_cu_65fdffa9_339724cuda3std3__419piecewise_constructE
	.align		8
        /*0048*/ 	.dword	_ZN40_INTERNAL_d29ee64d_4_k_cu_65fdffa9_339724cuda3std3__48in_placeE
	.align		8
        /*0050*/ 	.dword	_ZN40_INTERNAL_d29ee64d_4_k_cu_65fdffa9_339724cuda3std6ranges3__45__cpo4swapE
	.align		8
        /*0058*/ 	.dword	_ZN40_INTERNAL_d29ee64d_4_k_cu_65fdffa9_339724cuda3std6ranges3__45__cpo9iter_moveE
	.align		8
        /*0060*/ 	.dword	_ZN40_INTERNAL_d29ee64d_4_k_cu_65fdffa9_339724cute7productE
	.align		8
        /*0068*/ 	.dword	_ZN40_INTERNAL_d29ee64d_4_k_cu_65fdffa9_339724cute1_E
	.align		8
        /*0070*/ 	.dword	$str$25
	.align		8
        /*0078*/ 	.dword	$str$26
	.align		8
        /*0080*/ 	.dword	$str$29
	.align		8
        /*0088*/ 	.dword	$str$30


//--------------------- .text._ZN7cutlass13device_kernelINS_4gemm6kernel13GemmUniversalIN4cute5tupleIJiiiiEEENS1_10collective13CollectiveMmaINS1_46MainloopSm100TmaUmmaWarpSpecializedBlockScaledILi6ELi2ELi2ENS5_IJNS4_1CILi8EEENSA_ILi1EEESC_EEEEENS5_IJNSA_ILi256EEENSA_ILi128EEESF_EEENS5_IJNS_12float_e2m1_tENS_13float_ue4m3_tEEEENS5_IJNS5_IJlSC_lEEENS4_6LayoutINS5_IJNS5_IJNS5_IJNSA_ILi32EEENSA_ILi4EEEEEEiEEENS5_IJNS5_IJNSA_ILi16EEESO_EEEiEEENS5_IJSC_iEEEEEENS5_IJST_NS5_IJNS5_IJNSA_ILi0EEESC_EEENSA_ILi512EEEEEENS5_IJSW_iEEEEEEEEEEESK_S13_NS4_8TiledMMAINS4_8MMA_AtomIJNS4_23SM100_MMA_MXF4_2x1SM_SSISI_SI_fSJ_Li256ELi128ELi16ELNS4_4UMMA5MajorE0ELS18_0ELNS17_7ScaleInE0ELS19_0EEEEEENSM_INS5_IJSC_SC_SC_EEENS5_IJSW_SW_SW_EEEEENS5_IJNS4_10UnderscoreES1F_S1F_EEEEENS5_IJNS4_18SM100_TMA_2SM_LOADES1I_EEENS5_IJNS4_14ComposedLayoutINS4_7SwizzleILi3ELi4ELi3EEENS4_18smem_ptr_flag_bitsILi4EEENSM_INS5_IJSB_SF_EEENS5_IJSF_SC_EEEEEEENSM_INS5_IJNS5_IJNS5_IJSP_SC_EEESS_EEESC_NS5_IJSC_SO_EEEEEENS5_IJNS5_IJNS5_IJSS_SY_EEESX_EEESW_NS5_IJSO_SY_EEEEEEEEEEEvNS4_8identityENS5_IJNS4_28SM100_TMA_2SM_LOAD_MULTICASTES24_EEES22_vS23_EENS_8epilogue10collective18CollectiveEpilogueINS27_23Sm100TmaWarpSpecializedILi4ELi2ELi32ELb1ELb0EEEJNS5_IJSG_SG_SF_EEENS5_IJNSM_ISG_SC_EENSM_ISN_SC_EEEEENS_10bfloat16_tESL_S2G_SL_NS27_6fusion15FusionCallbacksIS2B_NS2H_17LinearCombinationIS2G_fS2G_fLNS_15FloatRoundStyleE2EEES2C_S2F_JEEENS4_5SM1004TMEM4LOAD26SM100_TMEM_LOAD_32dp32b32xENS4_13SM90_TMA_LOADENS1K_INS1L_ILi2ELi4ELi3EEENS1N_ILi16EEENSM_INS5_IJSB_SN_EEENS5_IJSN_SC_EEEEEEENS4_39AutoVectorizingCopyWithAssumedAlignmentILi128EEENS4_14SM90_TMA_STOREES2X_S2Z_S2Z_EEEvvEEEEvNT_6ParamsE --------------------------
	.section	.text._ZN7cutlass13device_kernelINS_4gemm6kernel13GemmUniversalIN4cute5tupleIJiiiiEEENS1_10collective13CollectiveMmaINS1_46MainloopSm100TmaUmmaWarpSpecializedBlockScaledILi6ELi2ELi2ENS5_IJNS4_1CILi8EEENSA_ILi1EEESC_EEEEENS5_IJNSA_ILi256EEENSA_ILi128EEESF_EEENS5_IJNS_12float_e2m1_tENS_13float_ue4m3_tEEEENS5_IJNS5_IJlSC_lEEENS4_6LayoutINS5_IJNS5_IJNS5_IJNSA_ILi32EEENSA_ILi4EEEEEEiEEENS5_IJNS5_IJNSA_ILi16EEESO_EEEiEEENS5_IJSC_iEEEEEENS5_IJST_NS5_IJNS5_IJNSA_ILi0EEESC_EEENSA_ILi512EEEEEENS5_IJSW_iEEEEEEEEEEESK_S13_NS4_8TiledMMAINS4_8MMA_AtomIJNS4_23SM100_MMA_MXF4_2x1SM_SSISI_SI_fSJ_Li256ELi128ELi16ELNS4_4UMMA5MajorE0ELS18_0ELNS17_7ScaleInE0ELS19_0EEEEEENSM_INS5_IJSC_SC_SC_EEENS5_IJSW_SW_SW_EEEEENS5_IJNS4_10UnderscoreES1F_S1F_EEEEENS5_IJNS4_18SM100_TMA_2SM_LOADES1I_EEENS5_IJNS4_14ComposedLayoutINS4_7SwizzleILi3ELi4ELi3EEENS4_18smem_ptr_flag_bitsILi4EEENSM_INS5_IJSB_SF_EEENS5_IJSF_SC_EEEEEEENSM_INS5_IJNS5_IJNS5_IJSP_SC_EEESS_EEESC_NS5_IJSC_SO_EEEEEENS5_IJNS5_IJNS5_IJSS_SY_EEESX_EEESW_NS5_IJSO_SY_EEEEEEEEEEEvNS4_8identityENS5_IJNS4_28SM100_TMA_2SM_LOAD_MULTICASTES24_EEES22_vS23_EENS_8epilogue10collective18CollectiveEpilogueINS27_23Sm100TmaWarpSpecializedILi4ELi2ELi32ELb1ELb0EEEJNS5_IJSG_SG_SF_EEENS5_IJNSM_ISG_SC_EENSM_ISN_SC_EEEEENS_10bfloat16_tESL_S2G_SL_NS27_6fusion15FusionCallbacksIS2B_NS2H_17LinearCombinationIS2G_fS2G_fLNS_15FloatRoundStyleE2EEES2C_S2F_JEEENS4_5SM1004TMEM4LOAD26SM100_TMEM_LOAD_32dp32b32xENS4_13SM90_TMA_LOADENS1K_INS1L_ILi2ELi4ELi3EEENS1N_ILi16EEENSM_INS5_IJSB_SN_EEENS5_IJSN_SC_EEEEEEENS4_39AutoVectorizingCopyWithAssumedAlignmentILi128EEENS4_14SM90_TMA_STOREES2X_S2Z_S2Z_EEEvvEEEEvNT_6ParamsE,"ax",@progbits
	.align	128
.text._ZN7cutlass13device_kernelINS_4gemm6kernel13GemmUniversalIN4cute5tupleIJiiiiEEENS1_10collective13CollectiveMmaINS1_46MainloopSm100TmaUmmaWarpSpecializedBlockScaledILi6ELi2ELi2ENS5_IJNS4_1CILi8EEENSA_ILi1EEESC_EEEEENS5_IJNSA_ILi256EEENSA_ILi128EEESF_EEENS5_IJNS_12float_e2m1_tENS_13float_ue4m3_tEEEENS5_IJNS5_IJlSC_lEEENS4_6LayoutINS5_IJNS5_IJNS5_IJNSA_ILi32EEENSA_ILi4EEEEEEiEEENS5_IJNS5_IJNSA_ILi16EEESO_EEEiEEENS5_IJSC_iEEEEEENS5_IJST_NS5_IJNS5_IJNSA_ILi0EEESC_EEENSA_ILi512EEEEEENS5_IJSW_iEEEEEEEEEEESK_S13_NS4_8TiledMMAINS4_8MMA_AtomIJNS4_23SM100_MMA_MXF4_2x1SM_SSISI_SI_fSJ_Li256ELi128ELi16ELNS4_4UMMA5MajorE0ELS18_0ELNS17_7ScaleInE0ELS19_0EEEEEENSM_INS5_IJSC_SC_SC_EEENS5_IJSW_SW_SW_EEEEENS5_IJNS4_10UnderscoreES1F_S1F_EEEEENS5_IJNS4_18SM100_TMA_2SM_LOADES1I_EEENS5_IJNS4_14ComposedLayoutINS4_7SwizzleILi3ELi4ELi3EEENS4_18smem_ptr_flag_bitsILi4EEENSM_INS5_IJSB_SF_EEENS5_IJSF_SC_EEEEEEENSM_INS5_IJNS5_IJNS5_IJSP_SC_EEESS_EEESC_NS5_IJSC_SO_EEEEEENS5_IJNS5_IJNS5_IJSS_SY_EEESX_EEESW_NS5_IJSO_SY_EEEEEEEEEEEvNS4_8identityENS5_IJNS4_28SM100_TMA_2SM_LOAD_MULTICASTES24_EEES22_vS23_EENS_8epilogue10collective18CollectiveEpilogueINS27_23Sm100TmaWarpSpecializedILi4ELi2ELi32ELb1ELb0EEEJNS5_IJSG_SG_SF_EEENS5_IJNSM_ISG_SC_EENSM_ISN_SC_EEEEENS_10bfloat16_tESL_S2G_SL_NS27_6fusion15FusionCallbacksIS2B_NS2H_17LinearCombinationIS2G_fS2G_fLNS_15FloatRoundStyleE2EEES2C_S2F_JEEENS4_5SM1004TMEM4LOAD26SM100_TMEM_LOAD_32dp32b32xENS4_13SM90_TMA_LOADENS1K_INS1L_ILi2ELi4ELi3EEENS1N_ILi16EEENSM_INS5_IJSB_SN_EEENS5_IJSN_SC_EEEEEEENS4_39AutoVectorizingCopyWithAssumedAlignmentILi128EEENS4_14SM90_TMA_STOREES2X_S2Z_S2Z_EEEvvEEEEvNT_6ParamsE:
        .type           _ZN7cutlass13device_kernelINS_4gemm6kernel13GemmUniversalIN4cute5tupleIJiiiiEEENS1_10collective13CollectiveMmaINS1_46MainloopSm100TmaUmmaWarpSpecializedBlockScaledILi6ELi2ELi2ENS5_IJNS4_1CILi8EEENSA_ILi1EEESC_EEEEENS5_IJNSA_ILi256EEENSA_ILi128EEESF_EEENS5_IJNS_12float_e2m1_tENS_13float_ue4m3_tEEEENS5_IJNS5_IJlSC_lEEENS4_6LayoutINS5_IJNS5_IJNS5_IJNSA_ILi32EEENSA_ILi4EEEEEEiEEENS5_IJNS5_IJNSA_ILi16EEESO_EEEiEEENS5_IJSC_iEEEEEENS5_IJST_NS5_IJNS5_IJNSA_ILi0EEESC_EEENSA_ILi512EEEEEENS5_IJSW_iEEEEEEEEEEESK_S13_NS4_8TiledMMAINS4_8MMA_AtomIJNS4_23SM100_MMA_MXF4_2x1SM_SSISI_SI_fSJ_Li256ELi128ELi16ELNS4_4UMMA5MajorE0ELS18_0ELNS17_7ScaleInE0ELS19_0EEEEEENSM_INS5_IJSC_SC_SC_EEENS5_IJSW_SW_SW_EEEEENS5_IJNS4_10UnderscoreES1F_S1F_EEEEENS5_IJNS4_18SM100_TMA_2SM_LOADES1I_EEENS5_IJNS4_14ComposedLayoutINS4_7SwizzleILi3ELi4ELi3EEENS4_18smem_ptr_flag_bitsILi4EEENSM_INS5_IJSB_SF_EEENS5_IJSF_SC_EEEEEEENSM_INS5_IJNS5_IJNS5_IJSP_SC_EEESS_EEESC_NS5_IJSC_SO_EEEEEENS5_IJNS5_IJNS5_IJSS_SY_EEESX_EEESW_NS5_IJSO_SY_EEEEEEEEEEEvNS4_8identityENS5_IJNS4_28SM100_TMA_2SM_LOAD_MULTICASTES24_EEES22_vS23_EENS_8epilogue10collective18CollectiveEpilogueINS27_23Sm100TmaWarpSpecializedILi4ELi2ELi32ELb1ELb0EEEJNS5_IJSG_SG_SF_EEENS5_IJNSM_ISG_SC_EENSM_ISN_SC_EEEEENS_10bfloat16_tESL_S2G_SL_NS27_6fusion15FusionCallbacksIS2B_NS2H_17LinearCombinationIS2G_fS2G_fLNS_15FloatRoundStyleE2EEES2C_S2F_JEEENS4_5SM1004TMEM4LOAD26SM100_TMEM_LOAD_32dp32b32xENS4_13SM90_TMA_LOADENS1K_INS1L_ILi2ELi4ELi3EEENS1N_ILi16EEENSM_INS5_IJSB_SN_EEENS5_IJSN_SC_EEEEEEENS4_39AutoVectorizingCopyWithAssumedAlignmentILi128EEENS4_14SM90_TMA_STOREES2X_S2Z_S2Z_EEEvvEEEEvNT_6ParamsE,@function
        .size           _ZN7cutlass13device_kernelINS_4gemm6kernel13GemmUniversalIN4cute5tupleIJiiiiEEENS1_10collective13CollectiveMmaINS1_46MainloopSm100TmaUmmaWarpSpecializedBlockScaledILi6ELi2ELi2ENS5_IJNS4_1CILi8EEENSA_ILi1EEESC_EEEEENS5_IJNSA_ILi256EEENSA_ILi128EEESF_EEENS5_IJNS_12float_e2m1_tENS_13float_ue4m3_tEEEENS5_IJNS5_IJlSC_lEEENS4_6LayoutINS5_IJNS5_IJNS5_IJNSA_ILi32EEENSA_ILi4EEEEEEiEEENS5_IJNS5_IJNSA_ILi16EEESO_EEEiEEENS5_IJSC_iEEEEEENS5_IJST_NS5_IJNS5_IJNSA_ILi0EEESC_EEENSA_ILi512EEEEEENS5_IJSW_iEEEEEEEEEEESK_S13_NS4_8TiledMMAINS4_8MMA_AtomIJNS4_23SM100_MMA_MXF4_2x1SM_SSISI_SI_fSJ_Li256ELi128ELi16ELNS4_4UMMA5MajorE0ELS18_0ELNS17_7ScaleInE0ELS19_0EEEEEENSM_INS5_IJSC_SC_SC_EEENS5_IJSW_SW_SW_EEEEENS5_IJNS4_10UnderscoreES1F_S1F_EEEEENS5_IJNS4_18SM100_TMA_2SM_LOADES1I_EEENS5_IJNS4_14ComposedLayoutINS4_7SwizzleILi3ELi4ELi3EEENS4_18smem_ptr_flag_bitsILi4EEENSM_INS5_IJSB_SF_EEENS5_IJSF_SC_EEEEEEENSM_INS5_IJNS5_IJNS5_IJSP_SC_EEESS_EEESC_NS5_IJSC_SO_EEEEEENS5_IJNS5_IJNS5_IJSS_SY_EEESX_EEESW_NS5_IJSO_SY_EEEEEEEEEEEvNS4_8identityENS5_IJNS4_28SM100_TMA_2SM_LOAD_MULTICASTES24_EEES22_vS23_EENS_8epilogue10collective18CollectiveEpilogueINS27_23Sm100TmaWarpSpecializedILi4ELi2ELi32ELb1ELb0EEEJNS5_IJSG_SG_SF_EEENS5_IJNSM_ISG_SC_EENSM_ISN_SC_EEEEENS_10bfloat16_tESL_S2G_SL_NS27_6fusion15FusionCallbacksIS2B_NS2H_17LinearCombinationIS2G_fS2G_fLNS_15FloatRoundStyleE2EEES2C_S2F_JEEENS4_5SM1004TMEM4LOAD26SM100_TMEM_LOAD_32dp32b32xENS4_13SM90_TMA_LOADENS1K_INS1L_ILi2ELi4ELi3EEENS1N_ILi16EEENSM_INS5_IJSB_SN_EEENS5_IJSN_SC_EEEEEEENS4_39AutoVectorizingCopyWithAssumedAlignmentILi128EEENS4_14SM90_TMA_STOREES2X_S2Z_S2Z_EEEvvEEEEvNT_6ParamsE,(.L_x_201 - _ZN7cutlass13device_kernelINS_4gemm6kernel13GemmUniversalIN4cute5tupleIJiiiiEEENS1_10collective13CollectiveMmaINS1_46MainloopSm100TmaUmmaWarpSpecializedBlockScaledILi6ELi2ELi2ENS5_IJNS4_1CILi8EEENSA_ILi1EEESC_EEEEENS5_IJNSA_ILi256EEENSA_ILi128EEESF_EEENS5_IJNS_12float_e2m1_tENS_13float_ue4m3_tEEEENS5_IJNS5_IJlSC_lEEENS4_6LayoutINS5_IJNS5_IJNS5_IJNSA_ILi32EEENSA_ILi4EEEEEEiEEENS5_IJNS5_IJNSA_ILi16EEESO_EEEiEEENS5_IJSC_iEEEEEENS5_IJST_NS5_IJNS5_IJNSA_ILi0EEESC_EEENSA_ILi512EEEEEENS5_IJSW_iEEEEEEEEEEESK_S13_NS4_8TiledMMAINS4_8MMA_AtomIJNS4_23SM100_MMA_MXF4_2x1SM_SSISI_SI_fSJ_Li256ELi128ELi16ELNS4_4UMMA5MajorE0ELS18_0ELNS17_7ScaleInE0ELS19_0EEEEEENSM_INS5_IJSC_SC_SC_EEENS5_IJSW_SW_SW_EEEEENS5_IJNS4_10UnderscoreES1F_S1F_EEEEENS5_IJNS4_18SM100_TMA_2SM_LOADES1I_EEENS5_IJNS4_14ComposedLayoutINS4_7SwizzleILi3ELi4ELi3EEENS4_18smem_ptr_flag_bitsILi4EEENSM_INS5_IJSB_SF_EEENS5_IJSF_SC_EEEEEEENSM_INS5_IJNS5_IJNS5_IJSP_SC_EEESS_EEESC_NS5_IJSC_SO_EEEEEENS5_IJNS5_IJNS5_IJSS_SY_EEESX_EEESW_NS5_IJSO_SY_EEEEEEEEEEEvNS4_8identityENS5_IJNS4_28SM100_TMA_2SM_LOAD_MULTICASTES24_EEES22_vS23_EENS_8epilogue10collective18CollectiveEpilogueINS27_23Sm100TmaWarpSpecializedILi4ELi2ELi32ELb1ELb0EEEJNS5_IJSG_SG_SF_EEENS5_IJNSM_ISG_SC_EENSM_ISN_SC_EEEEENS_10bfloat16_tESL_S2G_SL_NS27_6fusion15FusionCallbacksIS2B_NS2H_17LinearCombinationIS2G_fS2G_fLNS_15FloatRoundStyleE2EEES2C_S2F_JEEENS4_5SM1004TMEM4LOAD26SM100_TMEM_LOAD_32dp32b32xENS4_13SM90_TMA_LOADENS1K_INS1L_ILi2ELi4ELi3EEENS1N_ILi16EEENSM_INS5_IJSB_SN_EEENS5_IJSN_SC_EEEEEEENS4_39AutoVectorizingCopyWithAssumedAlignmentILi128EEENS4_14SM90_TMA_STOREES2X_S2Z_S2Z_EEEvvEEEEvNT_6ParamsE)
        .other          _ZN7cutlass13device_kernelINS_4gemm6kernel13GemmUniversalIN4cute5tupleIJiiiiEEENS1_10collective13CollectiveMmaINS1_46MainloopSm100TmaUmmaWarpSpecializedBlockScaledILi6ELi2ELi2ENS5_IJNS4_1CILi8EEENSA_ILi1EEESC_EEEEENS5_IJNSA_ILi256EEENSA_ILi128EEESF_EEENS5_IJNS_12float_e2m1_tENS_13float_ue4m3_tEEEENS5_IJNS5_IJlSC_lEEENS4_6LayoutINS5_IJNS5_IJNS5_IJNSA_ILi32EEENSA_ILi4EEEEEEiEEENS5_IJNS5_IJNSA_ILi16EEESO_EEEiEEENS5_IJSC_iEEEEEENS5_IJST_NS5_IJNS5_IJNSA_ILi0EEESC_EEENSA_ILi512EEEEEENS5_IJSW_iEEEEEEEEEEESK_S13_NS4_8TiledMMAINS4_8MMA_AtomIJNS4_23SM100_MMA_MXF4_2x1SM_SSISI_SI_fSJ_Li256ELi128ELi16ELNS4_4UMMA5MajorE0ELS18_0ELNS17_7ScaleInE0ELS19_0EEEEEENSM_INS5_IJSC_SC_SC_EEENS5_IJSW_SW_SW_EEEEENS5_IJNS4_10UnderscoreES1F_S1F_EEEEENS5_IJNS4_18SM100_TMA_2SM_LOADES1I_EEENS5_IJNS4_14ComposedLayoutINS4_7SwizzleILi3ELi4ELi3EEENS4_18smem_ptr_flag_bitsILi4EEENSM_INS5_IJSB_SF_EEENS5_IJSF_SC_EEEEEEENSM_INS5_IJNS5_IJNS5_IJSP_SC_EEESS_EEESC_NS5_IJSC_SO_EEEEEENS5_IJNS5_IJNS5_IJSS_SY_EEESX_EEESW_NS5_IJSO_SY_EEEEEEEEEEEvNS4_8identityENS5_IJNS4_28SM100_TMA_2SM_LOAD_MULTICASTES24_EEES22_vS23_EENS_8epilogue10collective18CollectiveEpilogueINS27_23Sm100TmaWarpSpecializedILi4ELi2ELi32ELb1ELb0EEEJNS5_IJSG_SG_SF_EEENS5_IJNSM_ISG_SC_EENSM_ISN_SC_EEEEENS_10bfloat16_tESL_S2G_SL_NS27_6fusion15FusionCallbacksIS2B_NS2H_17LinearCombinationIS2G_fS2G_fLNS_15FloatRoundStyleE2EEES2C_S2F_JEEENS4_5SM1004TMEM4LOAD26SM100_TMEM_LOAD_32dp32b32xENS4_13SM90_TMA_LOADENS1K_INS1L_ILi2ELi4ELi3EEENS1N_ILi16EEENSM_INS5_IJSB_SN_EEENS5_IJSN_SC_EEEEEEENS4_39AutoVectorizingCopyWithAssumedAlignmentILi128EEENS4_14SM90_TMA_STOREES2X_S2Z_S2Z_EEEvvEEEEvNT_6ParamsE,@"STO_CUDA_ENTRY STV_DEFAULT"
_ZN7cutlass13device_kernelINS_4gemm6kernel13GemmUniversalIN4cute5tupleIJiiiiEEENS1_10collective13CollectiveMmaINS1_46MainloopSm100TmaUmmaWarpSpecializedBlockScaledILi6ELi2ELi2ENS5_IJNS4_1CILi8EEENSA_ILi1EEESC_EEEEENS5_IJNSA_ILi256EEENSA_ILi128EEESF_EEENS5_IJNS_12float_e2m1_tENS_13float_ue4m3_tEEEENS5_IJNS5_IJlSC_lEEENS4_6LayoutINS5_IJNS5_IJNS5_IJNSA_ILi32EEENSA_ILi4EEEEEEiEEENS5_IJNS5_IJNSA_ILi16EEESO_EEEiEEENS5_IJSC_iEEEEEENS5_IJST_NS5_IJNS5_IJNSA_ILi0EEESC_EEENSA_ILi512EEEEEENS5_IJSW_iEEEEEEEEEEESK_S13_NS4_8TiledMMAINS4_8MMA_AtomIJNS4_23SM100_MMA_MXF4_2x1SM_SSISI_SI_fSJ_Li256ELi128ELi16ELNS4_4UMMA5MajorE0ELS18_0ELNS17_7ScaleInE0ELS19_0EEEEEENSM_INS5_IJSC_SC_SC_EEENS5_IJSW_SW_SW_EEEEENS5_IJNS4_10UnderscoreES1F_S1F_EEEEENS5_IJNS4_18SM100_TMA_2SM_LOADES1I_EEENS5_IJNS4_14ComposedLayoutINS4_7SwizzleILi3ELi4ELi3EEENS4_18smem_ptr_flag_bitsILi4EEENSM_INS5_IJSB_SF_EEENS5_IJSF_SC_EEEEEEENSM_INS5_IJNS5_IJNS5_IJSP_SC_EEESS_EEESC_NS5_IJSC_SO_EEEEEENS5_IJNS5_IJNS5_IJSS_SY_EEESX_EEESW_NS5_IJSO_SY_EEEEEEEEEEEvNS4_8identityENS5_IJNS4_28SM100_TMA_2SM_LOAD_MULTICASTES24_EEES22_vS23_EENS_8epilogue10collective18CollectiveEpilogueINS27_23Sm100TmaWarpSpecializedILi4ELi2ELi32ELb1ELb0EEEJNS5_IJSG_SG_SF_EEENS5_IJNSM_ISG_SC_EENSM_ISN_SC_EEEEENS_10bfloat16_tESL_S2G_SL_NS27_6fusion15FusionCallbacksIS2B_NS2H_17LinearCombinationIS2G_fS2G_fLNS_15FloatRoundStyleE2EEES2C_S2F_JEEENS4_5SM1004TMEM4LOAD26SM100_TMEM_LOAD_32dp32b32xENS4_13SM90_TMA_LOADENS1K_INS1L_ILi2ELi4ELi3EEENS1N_ILi16EEENSM_INS5_IJSB_SN_EEENS5_IJSN_SC_EEEEEEENS4_39AutoVectorizingCopyWithAssumedAlignmentILi128EEENS4_14SM90_TMA_STOREES2X_S2Z_S2Z_EEEvvEEEEvNT_6ParamsE:
[----:B------:R-:W1:Y:S01]  /*0000*/  LDC R1, c[0x0][0x37c] ;  /* 0x0000df00ff017b82 */ /* 0x000e620000000800 */
[----:B------:R-:W2:Y:S01]  /*0010*/  S2R R94, SR_TID.X ;  /* 0x00000000005e7919 */ /* 0x000ea20000002100 */
[----:B------:R-:W3:Y:S06]  /*0020*/  LDCU.64 UR12, c[0x0][0xc90] ;  /* 0x00019200ff0c77ac */ /* 0x000eec0008000a00 */
[----:B------:R-:W4:Y:S01]  /*0030*/  S2UR UR54, SR_CgaCtaId ;  /* 0x00000000003679c3 */ /* 0x000f220000008800 */
[----:B------:R-:W-:Y:S02]  /*0040*/  PRMT R80, RZ, 0x7610, R80 ;  /* 0x00007610ff507816 */ /* 0x000fe40000000050 */
[----:B------:R-:W-:Y:S01]  /*0050*/  ELECT P1, URZ, PT ;  /* 0x0000000000ff782f */ /* 0x000fe20003820000 */
[----:B---3--:R-:W-:-:S04]  /*0060*/  UISETP.NE.U32.AND UP0, UPT, UR12, URZ, UPT ;  /* 0x000000ff0c00728c */ /* 0x008fc8000bf05070 */
[----:B------:R-:W-:Y:S02]  /*0070*/  UISETP.NE.AND.EX UP0, UPT, UR13, URZ, UPT, UP0 ;  /* 0x000000ff0d00728c */ /* 0x000fe4000bf05300 */
[----:B----4-:R-:W-:Y:S02]  /*0080*/  ULOP3.LUT UR70, UR54, 0x1, URZ, 0xc0, !UPT ;  /* 0x0000000136467892 */ /* 0x010fe4000f8ec0ff */
[----:B------:R-:W-:Y:S01]  /*0090*/  ULOP3.LUT UR71, UR54, 0x1, URZ, 0x3c, !UPT ;  /* 0x0000000136477892 */ /* 0x000fe2000f8e3cff */
[----:B--2---:R-:W-:-:S05]  /*00a0*/  SHF.R.U32.HI R81, RZ, 0x5, R94 ;  /* 0x00000005ff517819 */ /* 0x004fca000001165e */
[----:B------:R-:W2:Y:S02]  /*00b0*/  SHFL.IDX PT, R0, R81, RZ, 0x1f ;  /* 0x00001fff51007589 */ /* 0x000ea400000e0000 */
[----:B--2---:R-:W-:Y:S01]  /*00c0*/  R2UR UR20, R0 ;  /* 0x00000000001472ca */ /* 0x004fe200000e0000 */
[----:B-1----:R-:W-:-:S14]  /*00d0*/  BRA.U UP0, `(.L_x_0) ;  /* 0x0000000100307547 */ /* 0x002fdc000b800000 */
[----:B------:R-:W1:Y:S02]  /*00e0*/  LDCU.64 UR4, c[0x0][0xc88] ;  /* 0x00019100ff0477ac */ /* 0x000e640008000a00 */
[----:B-1----:R-:W-:-:S04]  /*00f0*/  UISETP.NE.U32.AND UP0, UPT, UR4, URZ, UPT ;  /* 0x000000ff0400728c */ /* 0x002fc8000bf05070 */
[----:B------:R-:W-:-:S09]  /*0100*/  UISETP.NE.AND.EX UP0, UPT, UR5, URZ, UPT, UP0 ;  /* 0x000000ff0500728c */ /* 0x000fd2000bf05300 */
[----:B------:R-:W-:Y:S05]  /*0110*/  BRA.U !UP0, `(.L_x_1) ;  /* 0x0000000108147547 */ /* 0x000fea000b800000 */
[----:B------:R-:W1:Y:S01]  /*0120*/  LDC.64 R2, c[0x0][0xc88] ;  /* 0x00032200ff027b82 */ /* 0x000e620000000a00 */
[----:B------:R-:W1:Y:S02]  /*0130*/  LDCU.64 UR4, c[0x0][0x358] ;  /* 0x00006b00ff0477ac */ /* 0x000e640008000a00 */
[----:B-1----:R1:W5:Y:S01]  /*0140*/  LDG.E R41, desc[UR4][R2.64] ;  /* 0x0000000402297981 */ /* 0x002362000c1e1900 */
[----:B------:R-:W-:Y:S01]  /*0150*/  HFMA2 R80, -RZ, RZ, 0, 5.9604644775390625e-08 ;  /* 0x00000001ff507431 */ /* 0x000fe200000001ff */
[----:B------:R-:W-:Y:S05]  /*0160*/  BRA `(.L_x_0) ;  /* 0x00000000000c7947 */ /* 0x000fea0003800000 */
.L_x_1:
[----:B------:R-:W1:Y:S01]  /*0170*/  LDCU UR4, c[0x0][0xc80] ;  /* 0x00019000ff0477ac */ /* 0x000e620008000800 */
[----:B------:R-:W-:Y:S01]  /*0180*/  HFMA2 R80, -RZ, RZ, 0, 5.9604644775390625e-08 ;  /* 0x00000001ff507431 */ /* 0x000fe200000001ff */
[----:B-1----:R-:W-:-:S07]  /*0190*/  MOV R41, UR4 ;  /* 0x0000000400297c02 */ /* 0x002fce0008000f00 */
.L_x_0:
[----:B------:R-:W2:Y:S02]  /*01a0*/  LDCU.64 UR4, c[0x0][0xcb0] ;  /* 0x00019600ff0477ac */ /* 0x000ea40008000a00 */
[----:B--2---:R-:W-:-:S04]  /*01b0*/  UISETP.NE.U32.AND UP0, UPT, UR4, URZ, UPT ;  /* 0x000000ff0400728c */ /* 0x004fc8000bf05070 */
[----:B------:R-:W-:-:S09]  /*01c0*/  UISETP.NE.AND.EX UP0, UPT, UR5, URZ, UPT, UP0 ;  /* 0x000000ff0500728c */ /* 0x000fd2000bf05300 */
[----:B------:R-:W-:Y:S05]  /*01d0*/  BRA.U UP0, `(.L_x_2) ;  /* 0x0000000100287547 */ /* 0x000fea000b800000 */
[----:B------:R-:W2:Y:S02]  /*01e0*/  LDCU.64 UR4, c[0x0][0xca8] ;  /* 0x00019500ff0477ac */ /* 0x000ea40008000a00 */
[----:B--2---:R-:W-:-:S04]  /*01f0*/  UISETP.NE.U32.AND UP0, UPT, UR4, URZ, UPT ;  /* 0x000000ff0400728c */ /* 0x004fc8000bf05070 */
[----:B------:R-:W-:-:S09]  /*0200*/  UISETP.NE.AND.EX UP0, UPT, UR5, URZ, UPT, UP0 ;  /* 0x000000ff0500728c */ /* 0x000fd2000bf05300 */
[----:B------:R-:W-:Y:S05]  /*0210*/  BRA.U !UP0, `(.L_x_3) ;  /* 0x0000000108107547 */ /* 0x000fea000b800000 */
[----:B------:R-:W2:Y:S01]  /*0220*/  LDC.64 R38, c[0x0][0xca8] ;  /* 0x00032a00ff267b82 */ /* 0x000ea20000000a00 */
[----:B------:R-:W2:Y:S02]  /*0230*/  LDCU.64 UR4, c[0x0][0x358] ;  /* 0x00006b00ff0477ac */ /* 0x000ea40008000a00 */
[----:B--2---:R2:W5:Y:S01]  /*0240*/  LDG.E R38, desc[UR4][R38.64] ;  /* 0x0000000426267981 */ /* 0x004562000c1e1900 */
[----:B------:R-:W-:Y:S05]  /*0250*/  BRA `(.L_x_2) ;  /* 0x0000000000087947 */ /* 0x000fea0003800000 */
.L_x_3:
[----:B------:R-:W2:Y:S02]  /*0260*/  LDCU UR4, c[0x0][0xca0] ;  /* 0x00019400ff0477ac */ /* 0x000ea40008000800 */
[----:B--2---:R-:W-:Y:S02]  /*0270*/  MOV R38, UR4 ;  /* 0x0000000400267c02 */ /* 0x004fe40008000f00 */
.L_x_2:
[----:B------:R-:W-:Y:S01]  /*0280*/  IMAD.U32 R0, RZ, RZ, UR20 ;  /* 0x00000014ff007e24 */ /* 0x000fe2000f8e00ff */
[----:B------:R-:W-:Y:S04]  /*0290*/  BSSY.RECONVERGENT B0, `(.L_x_4) ;  /* 0x0000012000007945 */ /* 0x000fe80003800200 */
[C---:B------:R-:W-:Y:S02]  /*02a0*/  ISETP.NE.OR P2, PT, R0.reuse, 0x1, !P1 ;  /* 0x000000010000780c */ /* 0x040fe40004f45670 */
[----:B------:R-:W-:-:S11]  /*02b0*/  ISETP.NE.OR P0, PT, R0, 0x3, !P1 ;  /* 0x000000030000780c */ /* 0x000fd60004f05670 */
[----:B------:R-:W-:Y:S05]  /*02c0*/  @P2 BRA `(.L_x_5) ;  /* 0x0000000000382947 */ /* 0x000fea0003800000 */
[----:B------:R-:W3:Y:S02]  /*02d0*/  LDCU.64 UR4, c[0x0][0x348] ;  /* 0x00006900ff0477ac */ /* 0x000ee40008000a00 */
[----:B---3--:R-:W-:Y:S02]  /*02e0*/  UIADD3 UR10, UP3, UPT, UR4, 0x80, URZ ;  /* 0x00000080040a7890 */ /* 0x008fe4000ff7e0ff */
[----:B------:R-:W-:Y:S02]  /*02f0*/  UIADD3 UR8, UP2, UPT, UR4, 0x180, URZ ;  /* 0x0000018004087890 */ /* 0x000fe4000ff5e0ff */
[----:B------:R-:W-:Y:S02]  /*0300*/  UIADD3 UR6, UP1, UPT, UR4, 0x280, URZ ;  /* 0x0000028004067890 */ /* 0x000fe4000ff3e0ff */
[----:B------:R-:W-:Y:S02]  /*0310*/  UIADD3 UR4, UP0, UPT, UR4, 0x380, URZ ;  /* 0x0000038004047890 */ /* 0x000fe4000ff1e0ff */
[----:B------:R-:W-:-:S02]  /*0320*/  UIADD3.X UR11, UPT, UPT, URZ, UR5, URZ, UP3, !UPT ;  /* 0x00000005ff0b7290 */ /* 0x000fc40009ffe4ff */
[----:B------:R-:W-:Y:S02]  /*0330*/  UIADD3.X UR9, UPT, UPT, URZ, UR5, URZ, UP2, !UPT ;  /* 0x00000005ff097290 */ /* 0x000fe400097fe4ff */
[----:B------:R-:W-:Y:S02]  /*0340*/  UIADD3.X UR7, UPT, UPT, URZ, UR5, URZ, UP1, !UPT ;  /* 0x00000005ff077290 */ /* 0x000fe40008ffe4ff */
[----:B------:R-:W-:-:S03]  /*0350*/  UIADD3.X UR5, UPT, UPT, URZ, UR5, URZ, UP0, !UPT ;  /* 0x00000005ff057290 */ /* 0x000fc600087fe4ff */
[----:B------:R3:W-:Y:S02]  /*0360*/  UTMACCTL.PF [UR10] ;  /* 0x000000000a0079b9 */ /* 0x0007e40008040000 */
[----:B------:R3:W-:Y:S02]  /*0370*/  UTMACCTL.PF [UR8] ;  /* 0x00000000080079b9 */ /* 0x0007e40008040000 */
[----:B------:R3:W-:Y:S02]  /*0380*/  UTMACCTL.PF [UR6] ;  /* 0x00000000060079b9 */ /* 0x0007e40008040000 */
[----:B------:R3:W-:Y:S02]  /*0390*/  UTMACCTL.PF [UR4] ;  /* 0x00000000040079b9 */ /* 0x0007e40008040000 */
[----:B---3--:R-:W-:Y:S01]  /*03a0*/  NOP ;  /* 0x0000000000007918 */ /* 0x008fe20000000000 */
.L_x_5:
[----:B------:R-:W-:Y:S05]  /*03b0*/  BSYNC.RECONVERGENT B0 ;  /* 0x0000000000007941 */ /* 0x000fea0003800200 */
.L_x_4:
[----:B------:R-:W-:Y:S04]  /*03c0*/  BSSY.RECONVERGENT B0, `(.L_x_6) ;  /* 0x000000a000007945 */ /* 0x000fe80003800200 */
[----:B------:R-:W-:Y:S05]  /*03d0*/  @P0 BRA `(.L_x_7) ;  /* 0x0000000000200947 */ /* 0x000fea0003800000 */
[----:B------:R-:W3:Y:S02]  /*03e0*/  LDCU.64 UR4, c[0x0][0x348] ;  /* 0x00006900ff0477ac */ /* 0x000ee40008000a00 */
[----:B---3--:R-:W-:Y:S02]  /*03f0*/  UIADD3 UR6, UP1, UPT, UR4, 0x980, URZ ;  /* 0x0000098004067890 */ /* 0x008fe4000ff3e0ff */
[----:B------:R-:W-:Y:S02]  /*0400*/  UIADD3 UR4, UP0, UPT, UR4, 0xa80, URZ ;  /* 0x00000a8004047890 */ /* 0x000fe4000ff1e0ff */
[----:B------:R-:W-:Y:S02]  /*0410*/  UIADD3.X UR7, UPT, UPT, URZ, UR5, URZ, UP1, !UPT ;  /* 0x00000005ff077290 */ /* 0x000fe40008ffe4ff */
[----:B------:R-:W-:-:S07]  /*0420*/  UIADD3.X UR5, UPT, UPT, URZ, UR5, URZ, UP0, !UPT ;  /* 0x00000005ff057290 */ /* 0x000fce00087fe4ff */
[----:B------:R3:W-:Y:S02]  /*0430*/  UTMACCTL.PF [UR6] ;  /* 0x00000000060079b9 */ /* 0x0007e40008040000 */
[----:B------:R3:W-:Y:S02]  /*0440*/  UTMACCTL.PF [UR4] ;  /* 0x00000000040079b9 */ /* 0x0007e40008040000 */
[----:B---3--:R-:W-:Y:S01]  /*0450*/  NOP ;  /* 0x0000000000007918 */ /* 0x008fe20000000000 */
.L_x_7:
[----:B------:R-:W-:Y:S05]  /*0460*/  BSYNC.RECONVERGENT B0 ;  /* 0x0000000000007941 */ /* 0x000fea0003800200 */
.L_x_6:
[----:B------:R-:W3:Y:S01]  /*0470*/  LDCU.64 UR4, c[0x0][0xc88] ;  /* 0x00019100ff0477ac */ /* 0x000ee20008000a00 */
[----:B------:R-:W-:Y:S02]  /*0480*/  UISETP.EQ.U32.AND UP2, UPT, UR12, URZ, UPT ;  /* 0x000000ff0c00728c */ /* 0x000fe4000bf42070 */
[----:B------:R-:W-:Y:S02]  /*0490*/  UPLOP3.LUT UP4, UPT, UPT, UPT, UPT, 0x80, 0x8 ;  /* 0x000000000008789c */ /* 0x000fe40003f8f070 */
[----:B---3--:R-:W-:-:S04]  /*04a0*/  UISETP.NE.U32.AND UP0, UPT, UR4, URZ, UPT ;  /* 0x000000ff0400728c */ /* 0x008fc8000bf05070 */
[----:B------:R-:W-:-:S04]  /*04b0*/  UISETP.NE.AND.EX UP1, UPT, UR5, URZ, UPT, UP0 ;  /* 0x000000ff0500728c */ /* 0x000fc8000bf25300 */
[----:B------:R-:W-:-:S04]  /*04c0*/  UISETP.EQ.OR.EX UP3, UPT, UR13, URZ, !UP1, UP2 ;  /* 0x000000ff0d00728c */ /* 0x000fc8000cf62720 */
[----:B------:R-:W-:-:S06]  /*04d0*/  UP2UR UR4, UPR, URZ, 0x8 ;  /* 0x00000008ff047883 */ /* 0x000fcc0008000000 */
[----:B------:R-:W-:Y:S01]  /*04e0*/  MOV R83, UR4 ;  /* 0x0000000400537c02 */ /* 0x000fe20008000f00 */
[----:B------:R-:W-:Y:S06]  /*04f0*/  BRA.U !UP3, `(.L_x_8) ;  /* 0x000000010b207547 */ /* 0x000fec000b800000 */
[----:B------:R-:W-:Y:S01]  /*0500*/  UISETP.NE.U32.AND UP2, UPT, UR12, URZ, UPT ;  /* 0x000000ff0c00728c */ /* 0x000fe2000bf45070 */
[----:B-----5:R-:W-:Y:S01]  /*0510*/  FSETP.NEU.AND P0, PT, R41, RZ, PT ;  /* 0x000000ff2900720b */ /* 0x020fe20003f0d000 */
[----:B------:R-:W-:Y:S02]  /*0520*/  USEL UR4, URZ, 0xffffffff, UP1 ;  /* 0xffffffffff047887 */ /* 0x000fe40008800000 */
[----:B------:R-:W-:-:S10]  /*0530*/  UISETP.NE.AND.EX UP2, UPT, UR13, URZ, UPT, UP2 ;  /* 0x000000ff0d00728c */ /* 0x000fd4000bf45320 */
[----:B------:R-:W-:Y:S01]  /*0540*/  VOTEU.ANY UP0, P0 ;  /* 0x0000000000ff7886 */ /* 0x000fe20000000100 */
[----:B------:R-:W-:-:S04]  /*0550*/  @!UP2 USEL UR4, URZ, 0xffffffff, UP0 ;  /* 0xffffffffff04a887 */ /* 0x000fc80008000000 */
[----:B------:R-:W-:-:S04]  /*0560*/  ULOP3.LUT UR4, UR4, 0x1, URZ, 0xc0, !UPT ;  /* 0x0000000104047892 */ /* 0x000fc8000f8ec0ff */
[----:B------:R-:W-:-:S11]  /*0570*/  UISETP.NE.U32.AND UP4, UPT, UR4, 0x1, UPT ;  /* 0x000000010400788c */ /* 0x000fd6000bf85070 */
.L_x_8:
[----:B------:R-:W3:Y:S01]  /*0580*/  SHFL.IDX PT, R0, R81, RZ, 0x1f ;  /* 0x00001fff51007589 */ /* 0x000ee200000e0000 */
[----:B------:R-:W-:-:S04]  /*0590*/  UISETP.NE.AND UP0, UPT, UR20, 0x2, UPT ;  /* 0x000000021400788c */ /* 0x000fc8000bf05270 */
[----:B------:R-:W-:Y:S02]  /*05a0*/  UISETP.EQ.AND UP2, UPT, UR70, URZ, !UP0 ;  /* 0x000000ff4600728c */ /* 0x000fe4000c742270 */
[----:B------:R-:W-:-:S04]  /*05b0*/  USEL UR48, URZ, 0x1, UP0 ;  /* 0x00000001ff307887 */ /* 0x000fc80008000000 */
[----:B------:R-:W-:Y:S02]  /*05c0*/  PLOP3.LUT P4, PT, P1, PT, UP2, 0x80, 0x8 ;  /* 0x000000000008781c */ /* 0x000fe40000f8f028 */
[----:B---3--:R-:W-:-:S13]  /*05d0*/  ISETP.NE.AND P0, PT, R0, RZ, PT ;  /* 0x000000ff0000720c */ /* 0x008fda0003f05270 */
[----:B------:R-:W-:Y:S05]  /*05e0*/  @P0 BRA `(.L_x_9) ;  /* 0x0000000000640947 */ /* 0x000fea0003800000 */
[----:B------:R-:W-:Y:S01]  /*05f0*/  UMOV UR4, 0x400 ;  /* 0x0000040000047882 */ /* 0x000fe20000000000 */
[----:B------:R-:W-:Y:S01]  /*0600*/  UMOV UR8, 0x1 ;  /* 0x0000000100087882 */ /* 0x000fe20000000000 */
[----:B------:R-:W-:Y:S01]  /*0610*/  UMOV UR6, 0x4 ;  /* 0x0000000400067882 */ /* 0x000fe20000000000 */
[----:B------:R-:W-:Y:S02]  /*0620*/  ULEA UR4, UR54, UR4, 0x18 ;  /* 0x0000000436047291 */ /* 0x000fe4000f8ec0ff */
[----:B------:R-:W-:-:S04]  /*0630*/  UIADD3 UR8, UPT, UPT, -UR8, 0x100000, URZ ;  /* 0x0010000008087890 */ /* 0x000fc8000fffe1ff */
[----:B------:R-:W-:Y:S02]  /*0640*/  USHF.L.U32 UR9, UR8, 0xb, URZ ;  /* 0x0000000b08097899 */ /* 0x000fe400080006ff */
[----:B------:R-:W-:Y:S02]  /*0650*/  USHF.L.U32 UR8, UR8, 0x1, URZ ;  /* 0x0000000108087899 */ /* 0x000fe400080006ff */
[----:B------:R-:W-:-:S04]  /*0660*/  UIADD3 UR6, UPT, UPT, -UR6, 0x100000, URZ ;  /* 0x0010000006067890 */ /* 0x000fc8000fffe1ff */
[----:B------:R-:W-:Y:S02]  /*0670*/  USHF.L.U32 UR7, UR6, 0xb, URZ ;  /* 0x0000000b06077899 */ /* 0x000fe400080006ff */
[----:B------:R-:W-:Y:S01]  /*0680*/  USHF.L.U32 UR6, UR6, 0x1, URZ ;  /* 0x0000000106067899 */ /* 0x000fe200080006ff */
[----:B------:R-:W-:Y:S01]  /*0690*/  ELECT P0, URZ, PT ;  /* 0x0000000000ff782f */ /* 0x000fe20003800000 */
[----:B------:R-:W3:Y:S02]  /*06a0*/  FENCE.VIEW.ASYNC.S ;  /* 0x00000000000073c6 */ /* 0x000ee40000000000 */
[----:B---3--:R3:W4:Y:S08]  /*06b0*/  SYNCS.EXCH.64 URZ, [UR4], UR8 ;  /* 0x0000000804ff75b2 */ /* 0x0087300008000100 */
[----:B------:R3:W1:Y:S01]  /*06c0*/  SYNCS.EXCH.64 URZ, [UR4+0x30], UR6 ;  /* 0x0000300604ff75b2 */ /* 0x0006620008000100 */
        /* <DEDUP_REMOVED lines=10> */
[----:B------:R-:W-:Y:S01]  /*0770*/  NOP ;  /* 0x0000000000007918 */ /* 0x000fe20000000000 */
.L_x_9:
[----:B------:R-:W2:Y:S01]  /*0780*/  SHFL.IDX PT, R0, R81, RZ, 0x1f ;  /* 0x00001fff51007589 */ /* 0x000ea200000e0000 */
[----:B------:R-:W-:Y:S01]  /*0790*/  NOP ;  /* 0x0000000000007918 */ /* 0x000fe20000000000 */
[----:B--2---:R-:W-:-:S13]  /*07a0*/  ISETP.NE.AND P0, PT, R0, 0x1, PT ;  /* 0x000000010000780c */ /* 0x004fda0003f05270 */
[----:B------:R-:W-:Y:S05]  /*07b0*/  @P0 BRA `(.L_x_10) ;  /* 0x0000000000540947 */ /* 0x000fea0003800000 */
[----:B---3--:R-:W-:Y:S01]  /*07c0*/  UMOV UR4, 0x400 ;  /* 0x0000040000047882 */ /* 0x008fe20000000000 */
        /* <DEDUP_REMOVED lines=10> */
[----:B------:R-:W2:Y:S02]  /*0870*/  FENCE.VIEW.ASYNC.S ;  /* 0x00000000000073c6 */ /* 0x000ea40000000000 */
[----:B--2---:R2:W3:Y:S08]  /*0880*/  SYNCS.EXCH.64 URZ, [UR4+0x60], UR8 ;  /* 0x0000600804ff75b2 */ /* 0x0044f00008000100 */
        /* <DEDUP_REMOVED lines=8> */
.L_x_10:
[----:B------:R-:W4:Y:S01]  /*0910*/  SHFL.IDX PT, R0, R81, RZ, 0x1f ;  /* 0x00001fff51007589 */ /* 0x000f2200000e0000 */
[----:B------:R-:W-:Y:S01]  /*0920*/  NOP ;  /* 0x0000000000007918 */ /* 0x000fe20000000000 */
[----:B----4-:R-:W-:-:S13]  /*0930*/  ISETP.NE.AND P0, PT, R0, 0x3, PT ;  /* 0x000000030000780c */ /* 0x010fda0003f05270 */
[----:B------:R-:W-:Y:S05]  /*0940*/  @P0 BRA `(.L_x_11) ;  /* 0x00000000002c0947 */ /* 0x000fea0003800000 */
[----:B--23--:R-:W-:Y:S01]  /*0950*/  UMOV UR6, 0x400 ;  /* 0x0000040000067882 */ /* 0x00cfe20000000000 */
[----:B------:R-:W-:Y:S01]  /*0960*/  UMOV UR4, 0x20 ;  /* 0x0000002000047882 */ /* 0x000fe20000000000 */
[----:B------:R-:W-:Y:S02]  /*0970*/  ULEA UR6, UR54, UR6, 0x18 ;  /* 0x0000000636067291 */ /* 0x000fe4000f8ec0ff */
[----:B------:R-:W-:-:S04]  /*0980*/  UIADD3 UR4, UPT, UPT, -UR4, 0x100000, URZ ;  /* 0x0010000004047890 */ /* 0x000fc8000fffe1ff */
[----:B------:R-:W-:Y:S02]  /*0990*/  USHF.L.U32 UR5, UR4, 0xb, URZ ;  /* 0x0000000b04057899 */ /* 0x000fe400080006ff */
[----:B------:R-:W-:Y:S01]  /*09a0*/  USHF.L.U32 UR4, UR4, 0x1, URZ ;  /* 0x0000000104047899 */ /* 0x000fe200080006ff */
[----:B------:R-:W-:Y:S01]  /*09b0*/  ELECT P0, URZ, PT ;  /* 0x0000000000ff782f */ /* 0x000fe20003800000 */
[----:B------:R-:W2:Y:S10]  /*09c0*/  FENCE.VIEW.ASYNC.S ;  /* 0x00000000000073c6 */ /* 0x000eb40000000000 */
[----:B--2---:R4:W2:Y:S01]  /*09d0*/  SYNCS.EXCH.64 URZ, [UR6+0xa0], UR4 ;  /* 0x0000a00406ff75b2 */ /* 0x0048a20008000100 */
[----:B------:R4:W3:Y:S02]  /*09e0*/  SYNCS.EXCH.64 URZ, [UR6+0xa8], UR4 ;  /* 0x0000a80406ff75b2 */ /* 0x0008e40008000100 */
[----:B----4-:R-:W-:Y:S01]  /*09f0*/  NOP ;  /* 0x0000000000007918 */ /* 0x010fe20000000000 */
.L_x_11:
[----:B------:R-:W4:Y:S01]  /*0a00*/  SHFL.IDX PT, R0, R81, RZ, 0x1f ;  /* 0x00001fff51007589 */ /* 0x000f2200000e0000 */
[----:B------:R-:W-:Y:S01]  /*0a10*/  NOP ;  /* 0x0000000000007918 */ /* 0x000fe20000000000 */
[----:B----4-:R-:W-:-:S13]  /*0a20*/  ISETP.NE.AND P0, PT, R0, 0x4, PT ;  /* 0x000000040000780c */ /* 0x010fda0003f05270 */
[----:B------:R-:W-:Y:S05]  /*0a30*/  @P0 BRA `(.L_x_12) ;  /* 0x0000000000480947 */ /* 0x000fea0003800000 */
[----:B--23--:R-:W-:Y:S01]  /*0a40*/  UMOV UR4, 0x720 ;  /* 0x0000072000047882 */ /* 0x00cfe20000000000 */
[----:B------:R-:W-:Y:S01]  /*0a50*/  UMOV UR6, 0x400 ;  /* 0x0000040000067882 */ /* 0x000fe20000000000 */
[----:B------:R-:W-:Y:S01]  /*0a60*/  USEL UR4, UR4, 0x620, UP4 ;  /* 0x0000062004047887 */ /* 0x000fe2000a000000 */
        /* <DEDUP_REMOVED lines=10> */
[----:B--2---:R4:W2:Y:S08]  /*0b10*/  SYNCS.EXCH.64 URZ, [UR6+0xb0], UR8 ;  /* 0x0000b00806ff75b2 */ /* 0x0048b00008000100 */
[----:B------:R4:W3:Y:S01]  /*0b20*/  SYNCS.EXCH.64 URZ, [UR6+0xc0], UR4 ;  /* 0x0000c00406ff75b2 */ /* 0x0008e20008000100 */
[----:B------:R4:W1:Y:S01]  /*0b30*/  SYNCS.EXCH.64 URZ, [UR6+0xb8], UR8 ;  /* 0x0000b80806ff75b2 */ /* 0x0008620008000100 */
[----:B------:R4:W1:Y:S02]  /*0b40*/  SYNCS.EXCH.64 URZ, [UR6+0xc8], UR4 ;  /* 0x0000c80406ff75b2 */ /* 0x0008640008000100 */
[----:B----4-:R-:W-:Y:S01]  /*0b50*/  NOP ;  /* 0x0000000000007918 */ /* 0x010fe20000000000 */
.L_x_12:
[----:B------:R-:W4:Y:S01]  /*0b60*/  SHFL.IDX PT, R0, R81, RZ, 0x1f ;  /* 0x00001fff51007589 */ /* 0x000f2200000e0000 */
[----:B------:R-:W-:Y:S01]  /*0b70*/  NOP ;  /* 0x0000000000007918 */ /* 0x000fe20000000000 */
[----:B----4-:R-:W-:-:S13]  /*0b80*/  ISETP.NE.AND P0, PT, R0, 0x5, PT ;  /* 0x000000050000780c */ /* 0x010fda0003f05270 */
[----:B------:R-:W-:Y:S05]  /*0b90*/  @P0 BRA `(.L_x_13) ;  /* 0x0000000000440947 */ /* 0x000fea0003800000 */
[----:B--23--:R-:W-:Y:S01]  /*0ba0*/  UMOV UR4, 0x400 ;  /* 0x0000040000047882 */ /* 0x00cfe20000000000 */
        /* <DEDUP_REMOVED lines=16> */
.L_x_13:
[----:B------:R-:W4:Y:S01]  /*0cb0*/  SHFL.IDX PT, R0, R81, RZ, 0x1f ;  /* 0x00001fff51007589 */ /* 0x000f2200000e0000 */
[----:B------:R-:W-:Y:S01]  /*0cc0*/  ISETP.NE.OR P1, PT, RZ, UR20, !P1 ;  /* 0x00000014ff007c0c */ /* 0x000fe2000cf25670 */
        /* <DEDUP_REMOVED lines=12> */
[----:B------:R4:W3:Y:S01]  /*0d90*/  SYNCS.EXCH.64 URZ, [UR4+0x100], UR6 ;  /* 0x0001000604ff75b2 */ /* 0x0008e20008000100 */
[----:B------:R4:W1:Y:S01]  /*0da0*/  SYNCS.EXCH.64 URZ, [UR4+0xf8], UR6 ;  /* 0x0000f80604ff75b2 */ /* 0x0008620008000100 */
[----:B------:R4:W1:Y:S02]  /*0db0*/  SYNCS.EXCH.64 URZ, [UR4+0x108], UR6 ;  /* 0x0001080604ff75b2 */ /* 0x0008640008000100 */
[----:B----4-:R-:W-:Y:S01]  /*0dc0*/  NOP ;  /* 0x0000000000007918 */ /* 0x010fe20000000000 */
.L_x_14:
[----:B------:R-:W-:Y:S01]  /*0dd0*/  VOTEU.ALL UP0, P1 ;  /* 0x0000000000ff7886 */ /* 0x000fe20000800000 */
[----:B--23--:R-:W-:Y:S01]  /*0de0*/  UMOV UR4, 0x20 ;  /* 0x0000002000047882 */ /* 0x00cfe20000000000 */
[----:B------:R-:W2:Y:S01]  /*0df0*/  LDCU UR7, c[0x0][0x36c] ;  /* 0x00006d80ff0777ac */ /* 0x000ea20008000800 */
[----:B------:R-:W-:Y:S01]  /*0e00*/  NOP ;  /* 0x0000000000007918 */ /* 0x000fe20000000000 */
[----:B------:R-:W-:Y:S01]  /*0e10*/  LOP3.LUT R0, R94, 0x1f, RZ, 0xc0, !PT ;  /* 0x0000001f5e007812 */ /* 0x000fe200078ec0ff */
[----:B------:R-:W-:Y:S01]  /*0e20*/  @!UP0 UMOV UR6, 0x400 ;  /* 0x0000040000068882 */ /* 0x000fe20000000000 */
[----:B------:R-:W-:-:S04]  /*0e30*/  @!UP0 UIADD3 UR4, UPT, UPT, -UR4, 0x100000, URZ ;  /* 0x0010000004048890 */ /* 0x000fc8000fffe1ff */
[----:B------:R-:W-:Y:S02]  /*0e40*/  @!UP0 USHF.L.U32 UR5, UR4, 0xb, URZ ;  /* 0x0000000b04058899 */ /* 0x000fe400080006ff */
[----:B------:R-:W-:Y:S02]  /*0e50*/  @!UP0 USHF.L.U32 UR4, UR4, 0x1, URZ ;  /* 0x0000000104048899 */ /* 0x000fe400080006ff */
[----:B------:R-:W-:Y:S01]  /*0e60*/  @!UP0 ULEA UR6, UR54, UR6, 0x18 ;  /* 0x0000000636068291 */ /* 0x000fe2000f8ec0ff */
[----:B------:R-:W-:Y:S01]  /*0e70*/  VOTEU.ALL UP0, P1 ;  /* 0x0000000000ff7886 */ /* 0x000fe20000800000 */
[----:B------:R-:W-:Y:S02]  /*0e80*/  UISETP.NE.AND UP5, UPT, UR20, URZ, UPT ;  /* 0x000000ff1400728c */ /* 0x000fe4000bfa5270 */
[----:B--2---:R-:W-:Y:S01]  /*0e90*/  UISETP.EQ.U32.AND UP6, UPT, UR7, 0x1, UPT ;  /* 0x000000010700788c */ /* 0x004fe2000bfc2070 */
[----:B------:R-:W2:Y:S07]  /*0ea0*/  FENCE.VIEW.ASYNC.S ;  /* 0x00000000000073c6 */ /* 0x000eae0000000000 */
[----:B--2---:R2:W3:Y:S01]  /*0eb0*/  @!UP0 SYNCS.EXCH.64 URZ, [UR6+0x110], UR4 ;  /* 0x0001100406ff85b2 */ /* 0x0044e20008000100 */
[----:B------:R-:W-:Y:S05]  /*0ec0*/  BRA.U !UP6, `(.L_x_15) ;  /* 0x000000010e087547 */ /* 0x000fea000b800000 */
[----:B-1-3--:R-:W-:Y:S01]  /*0ed0*/  UCGABAR_ARV ;  /* 0x00000000000079c7 */ /* 0x00afe20008000000 */
[----:B------:R-:W-:Y:S05]  /*0ee0*/  BRA `(.L_x_16) ;  /* 0x0000000000047947 */ /* 0x000fea0003800000 */
.L_x_15:
[----:B-1-3--:R-:W-:Y:S01]  /*0ef0*/  NOP ;  /* 0x0000000000007918 */ /* 0x00afe20000000000 */
.L_x_16:
[----:B------:R-:W1:Y:S01]  /*0f00*/  S2UR UR64, SR_CTAID.X ;  /* 0x00000000004079c3 */ /* 0x000e620000002500 */
[----:B------:R-:W-:-:S05]  /*0f10*/  CS2R.32 R82, SR_CgaSize ;  /* 0x0000000000527805 */ /* 0x000fca0000008a00 */
[----:B------:R-:W-:-:S05]  /*0f20*/  IMAD R82, R82, -0xa0, RZ ;  /* 0xffffff6052527824 */ /* 0x000fca00078e02ff */
[----:B--2---:R-:W-:-:S14]  /*0f30*/  R2UR UR5, R82 ;  /* 0x00000000520572ca */ /* 0x004fdc00000e0000 */
[----:B------:R-:W2:Y:S01]  /*0f40*/  LDCU UR5, c[0x0][UR5+0x2b0] ;  /* 0x00005600050577ac */ /* 0x000ea20008000800 */
[----:B------:R-:W-:-:S05]  /*0f50*/  CS2R.32 R82, SR_CgaSize ;  /* 0x0000000000527805 */ /* 0x000fca0000008a00 */
[----:B------:R-:W-:-:S05]  /*0f60*/  IMAD R82, R82, -0xa0, RZ ;  /* 0xffffff6052527824 */ /* 0x000fca00078e02ff */
[----:B------:R-:W-:-:S14]  /*0f70*/  R2UR UR4, R82 ;  /* 0x00000000520472ca */ /* 0x000fdc00000e0000 */
[----:B------:R-:W3:Y:S01]  /*0f80*/  LDCU UR4, c[0x0][UR4+0x2b4] ;  /* 0x00005680040477ac */ /* 0x000ee20008000800 */
[----:B------:R-:W4:Y:S01]  /*0f90*/  S2UR UR12, SR_CTAID.Y ;  /* 0x00000000000c79c3 */ /* 0x000f220000002600 */
[----:B------:R-:W-:-:S05]  /*0fa0*/  CS2R.32 R82, SR_CgaSize ;  /* 0x0000000000527805 */ /* 0x000fca0000008a00 */
[----:B------:R-:W-:-:S05]  /*0fb0*/  IMAD R82, R82, -0xa0, RZ ;  /* 0xffffff6052527824 */ /* 0x000fca00078e02ff */
[----:B------:R-:W-:-:S14]  /*0fc0*/  R2UR UR7, R82 ;  /* 0x00000000520772ca */ /* 0x000fdc00000e0000 */
[----:B------:R-:W3:Y:S01]  /*0fd0*/  LDCU UR7, c[0x0][UR7+0x2a4] ;  /* 0x00005480070777ac */ /* 0x000ee20008000800 */
[----:B------:R-:W-:-:S05]  /*0fe0*/  CS2R.32 R82, SR_CgaSize ;  /* 0x0000000000527805 */ /* 0x000fca0000008a00 */
[----:B------:R-:W-:-:S05]  /*0ff0*/  IMAD R82, R82, -0xa0, RZ ;  /* 0xffffff6052527824 */ /* 0x000fca00078e02ff */
[----:B------:R-:W-:-:S14]  /*1000*/  R2UR UR63, R82 ;  /* 0x00000000523f72ca */ /* 0x000fdc00000e0000 */
[----:B------:R-:W3:Y:S01]  /*1010*/  LDCU UR63, c[0x0][UR63+0x2a0] ;  /* 0x000054003f3f77ac */ /* 0x000ee20008000800 */
[----:B------:R-:W-:Y:S02]  /*1020*/  UISETP.GT.U32.AND UP0, UPT, UR70, 0xffff, UPT ;  /* 0x0000ffff4600788c */ /* 0x000fe4000bf04070 */
[----:B------:R-:W-:Y:S02]  /*1030*/  USHF.R.U32.HI UR60, URZ, 0x1, UR54 ;  /* 0x00000001ff3c7899 */ /* 0x000fe40008011636 */
[----:B------:R-:W-:Y:S01]  /*1040*/  USHF.L.U32 UR43, UR54, 0xa, URZ ;  /* 0x0000000a362b7899 */ /* 0x000fe200080006ff */
[----:B------:R-:W3:Y:S01]  /*1050*/  LDCU UR21, c[0x0][0xf24] ;  /* 0x0001e480ff1577ac */ /* 0x000ee20008000800 */
[----:B-1----:R-:W-:Y:S01]  /*1060*/  I2FP.F32.U32 R3, UR64 ;  /* 0x0000004000037c45 */ /* 0x002fe20008201000 */
[----:B------:R-:W1:Y:S04]  /*1070*/  LDCU UR42, c[0x0][0xf24] ;  /* 0x0001e480ff2a77ac */ /* 0x000e680008000800 */
[----:B--2---:R-:W-:Y:S01]  /*1080*/  FMUL R3, R3, UR5 ;  /* 0x0000000503037c20 */ /* 0x004fe20008400000 */
[----:B------:R-:W2:Y:S01]  /*1090*/  LDCU UR24, c[0x0][0xf30] ;  /* 0x0001e600ff1877ac */ /* 0x000ea20008000800 */
[----:B----4-:R-:W-:-:S04]  /*10a0*/  I2FP.F32.U32 R2, UR12 ;  /* 0x0000000c00027c45 */ /* 0x010fc80008201000 */
[----:B------:R-:W4:Y:S01]  /*10b0*/  F2I.U32.TRUNC.NTZ R3, R3 ;  /* 0x0000000300037305 */ /* 0x000f22000020f000 */
[----:B------:R-:W-:Y:S01]  /*10c0*/  USHF.L.U32 UR46, UR54, 0x8, URZ ;  /* 0x00000008362e7899 */ /* 0x000fe200080006ff */
[----:B---3--:R-:W-:Y:S01]  /*10d0*/  FMUL R2, R2, UR4 ;  /* 0x0000000402027c20 */ /* 0x008fe20008400000 */
[----:B------:R-:W-:Y:S02]  /*10e0*/  USHF.L.U32 UR22, UR54, 0x7, URZ ;  /* 0x0000000736167899 */ /* 0x000fe400080006ff */
[----:B------:R-:W-:Y:S01]  /*10f0*/  USEL UR37, UR70, 0xffff, !UP0 ;  /* 0x0000ffff46257887 */ /* 0x000fe2000c000000 */
[----:B------:R-:W-:Y:S02]  /*1100*/  UMOV UR28, UR64 ;  /* 0x00000040001c7c82 */ /* 0x000fe40008000000 */
[----:B------:R-:W3:Y:S01]  /*1110*/  F2I.U32.TRUNC.NTZ R2, R2 ;  /* 0x0000000200027305 */ /* 0x000ee2000020f000 */
[----:B----4-:R-:W-:Y:S02]  /*1120*/  R2UR UR4, R3 ;  /* 0x00000000030472ca */ /* 0x010fe400000e0000 */
[----:B------:R-:W-:-:S02]  /*1130*/  PRMT R3, RZ, 0x7610, R3 ;  /* 0x00007610ff037816 */ /* 0x000fc40000000003 */
[----:B---3--:R-:W-:Y:S02]  /*1140*/  R2UR UR6, R2 ;  /* 0x00000000020672ca */ /* 0x008fe400000e0000 */
[----:B------:R-:W-:-:S07]  /*1150*/  PRMT R2, RZ, 0x7610, R2 ;  /* 0x00007610ff027816 */ /* 0x000fce0000000002 */
[----:B------:R-:W-:-:S04]  /*1160*/  UIADD3 UR5, UPT, UPT, -UR4, URZ, URZ ;  /* 0x000000ff04057290 */ /* 0x000fc8000fffe1ff */
[----:B------:R-:W-:Y:S02]  /*1170*/  UIMAD UR63, UR63, UR5, UR64 ;  /* 0x000000053f3f72a4 */ /* 0x000fe4000f8e0240 */
[----:B------:R-:W-:-:S04]  /*1180*/  UIADD3 UR4, UPT, UPT, -UR6, URZ, URZ ;  /* 0x000000ff06047290 */ /* 0x000fc8000fffe1ff */
[----:B------:R-:W-:-:S06]  /*1190*/  UIMAD UR4, UR7, UR4, UR12 ;  /* 0x00000004070472a4 */ /* 0x000fcc000f8e020c */
[----:B------:R-:W-:Y:S01]  /*11a0*/  IMAD.U32 R82, RZ, RZ, UR4 ;  /* 0x00000004ff527e24 */ /* 0x000fe2000f8e00ff */
[----:B-12---:R-:W-:Y:S06]  /*11b0*/  BRA.U UP5, `(.L_x_17) ;  /* 0x0000000105687547 */ /* 0x006fec000b800000 */
[----:B------:R-:W-:Y:S01]  /*11c0*/  R2UR UR4, R82 ;  /* 0x00000000520472ca */ /* 0x000fe200000e0000 */
[----:B------:R-:W-:-:S12]  /*11d0*/  ULOP3.LUT UR5, UR63, 0x4, URZ, 0x3c, !UPT ;  /* 0x000000043f057892 */ /* 0x000fd8000f8e3cff */
[----:B------:R-:W-:Y:S02]  /*11e0*/  UISETP.NE.AND UP0, UPT, UR4, URZ, UPT ;  /* 0x000000ff0400728c */ /* 0x000fe4000bf05270 */
[----:B------:R-:W-:Y:S02]  /*11f0*/  ULOP3.LUT UR4, UR63, 0x2, URZ, 0x3c, !UPT ;  /* 0x000000023f047892 */ /* 0x000fe4000f8e3cff */
[----:B------:R-:W-:-:S04]  /*1200*/  UISETP.GT.U32.AND UP2, UPT, UR63, 0x1, UP0 ;  /* 0x000000013f00788c */ /* 0x000fc80008744070 */
[----:B------:R-:W-:Y:S02]  /*1210*/  USEL UR8, URZ, 0x1, UP2 ;  /* 0x00000001ff087887 */ /* 0x000fe40009000000 */
[----:B------:R-:W-:Y:S02]  /*1220*/  USEL UR7, URZ, 0x2, UP2 ;  /* 0x00000002ff077887 */ /* 0x000fe40009000000 */
[----:B------:R-:W-:Y:S02]  /*1230*/  UISETP.GT.U32.AND UP2, UPT, UR4, 0x1, UP0 ;  /* 0x000000010400788c */ /* 0x000fe40008744070 */
[----:B------:R-:W-:Y:S02]  /*1240*/  ULOP3.LUT UR4, UR63, 0x6, URZ, 0x3c, !UPT ;  /* 0x000000063f047892 */ /* 0x000fe4000f8e3cff */
[----:B------:R-:W-:Y:S02]  /*1250*/  USEL UR6, URZ, 0x4, UP2 ;  /* 0x00000004ff067887 */ /* 0x000fe40009000000 */
[----:B------:R-:W-:-:S02]  /*1260*/  USEL UR9, URZ, 0x8, UP2 ;  /* 0x00000008ff097887 */ /* 0x000fc40009000000 */
[----:B------:R-:W-:Y:S02]  /*1270*/  UISETP.GT.U32.AND UP2, UPT, UR5, 0x1, UP0 ;  /* 0x000000010500788c */ /* 0x000fe40008744070 */
[----:B------:R-:W-:Y:S02]  /*1280*/  UISETP.GT.U32.AND UP0, UPT, UR4, 0x1, UP0 ;  /* 0x000000010400788c */ /* 0x000fe40008704070 */
[----:B------:R-:W-:Y:S02]  /*1290*/  USEL UR4, URZ, 0x10, UP2 ;  /* 0x00000010ff047887 */ /* 0x000fe40009000000 */
[----:B------:R-:W-:Y:S02]  /*12a0*/  UIADD3 UR5, UPT, UPT, UR6, UR7, UR8 ;  /* 0x0000000706057290 */ /* 0x000fe4000fffe008 */
[----:B------:R-:W-:Y:S02]  /*12b0*/  USEL UR7, URZ, 0x40, UP0 ;  /* 0x00000040ff077887 */ /* 0x000fe40008000000 */
[----:B------:R-:W-:-:S02]  /*12c0*/  USEL UR8, URZ, 0x20, UP2 ;  /* 0x00000020ff087887 */ /* 0x000fc40009000000 */
[----:B------:R-:W-:Y:S02]  /*12d0*/  UIADD3 UR5, UPT, UPT, UR4, UR5, UR9 ;  /* 0x0000000504057290 */ /* 0x000fe4000fffe009 */
[----:B------:R-:W-:Y:S02]  /*12e0*/  ULOP3.LUT UR4, UR63, 0xfffffffe, URZ, 0xc0, !UPT ;  /* 0xfffffffe3f047892 */ /* 0x000fe4000f8ec0ff */
[----:B------:R-:W-:Y:S02]  /*12f0*/  USEL UR6, URZ, 0x80, UP0 ;  /* 0x00000080ff067887 */ /* 0x000fe40008000000 */
[----:B------:R-:W-:-:S03]  /*1300*/  UIADD3 UR5, UPT, UPT, UR7, UR5, UR8 ;  /* 0x0000000507057290 */ /* 0x000fc6000fffe008 */
[----:B------:R-:W-:Y:S01]  /*1310*/  UMOV UR7, 0x3 ;  /* 0x0000000300077882 */ /* 0x000fe20000000000 */
[----:B------:R-:W-:Y:S02]  /*1320*/  UIADD3 UR5, UPT, UPT, UR5, UR6, URZ ;  /* 0x0000000605057290 */ /* 0x000fe4000fffe0ff */
[----:B------:R-:W-:-:S04]  /*1330*/  USHF.L.U32 UR4, UR7, UR4, URZ ;  /* 0x0000000407047299 */ /* 0x000fc800080006ff */
[----:B------:R-:W-:Y:S02]  /*1340*/  MOV R3, UR5 ;  /* 0x0000000500037c02 */ /* 0x000fe40008000f00 */
[----:B------:R-:W-:-:S07]  /*1350*/  IMAD.U32 R2, RZ, RZ, UR4 ;  /* 0x00000004ff027e24 */ /* 0x000fce000f8e00ff */
.L_x_17:
[----:B------:R-:W1:Y:S01]  /*1360*/  S2UR UR36, SR_CTAID.Z ;  /* 0x00000000002479c3 */ /* 0x000e620000002700 */
[----:B------:R-:W-:Y:S01]  /*1370*/  UISETP.GE.AND UP0, UPT, UR21, 0x1, UPT ;  /* 0x000000011500788c */ /* 0x000fe2000bf06270 */
[----:B------:R-:W-:-:S08]  /*1380*/  UMOV UR25, 0x55 ;  /* 0x0000005500197882 */ /* 0x000fd00000000000 */
[----:B------:R-:W-:Y:S05]  /*1390*/  BRA.U !UP0, `(.L_x_18) ;  /* 0x0000000108d07547 */ /* 0x000fea000b800000 */
[----:B------:R-:W2:Y:S01]  /*13a0*/  LDCU.128 UR16, c[0x0][0xf10] ;  /* 0x0001e200ff1077ac */ /* 0x000ea20008000c00 */
[----:B------:R-:W3:Y:S01]  /*13b0*/  LDCU UR6, c[0x0][0x370] ;  /* 0x00006e00ff0677ac */ /* 0x000ee20008000800 */
[----:B------:R-:W4:Y:S01]  /*13c0*/  LDCU UR7, c[0x0][0x374] ;  /* 0x00006e80ff0777ac */ /* 0x000f220008000800 */
[----:B------:R-:W1:Y:S01]  /*13d0*/  LDCU UR23, c[0x0][0xf0c] ;  /* 0x0001e180ff1777ac */ /* 0x000e620008000800 */
[----:B------:R-:W1:Y:S01]  /*13e0*/  LDCU UR13, c[0x0][0xf20] ;  /* 0x0001e400ff0d77ac */ /* 0x000e620008000800 */
[----:B------:R-:W1:Y:S01]  /*13f0*/  LDCU.64 UR8, c[0x0][0xf28] ;  /* 0x0001e500ff0877ac */ /* 0x000e620008000a00 */
[----:B--2---:R-:W-:Y:S02]  /*1400*/  UISETP.NE.AND UP3, UPT, UR18, 0x1, UPT ;  /* 0x000000011200788c */ /* 0x004fe4000bf65270 */
[----:B----4-:R-:W-:Y:S02]  /*1410*/  UIMAD.WIDE.U32 UR10, UR7, UR19, URZ ;  /* 0x00000013070a72a5 */ /* 0x010fe4000f8e00ff */
[----:B---3--:R-:W-:-:S02]  /*1420*/  UIMAD.WIDE.U32 UR14, UR6, UR16, URZ ;  /* 0x00000010060e72a5 */ /* 0x008fc4000f8e00ff */
[----:B-1----:R-:W-:Y:S02]  /*1430*/  UISETP.NE.AND UP0, UPT, UR23, 0x1, UPT ;  /* 0x000000011700788c */ /* 0x002fe4000bf05270 */
[----:B------:R-:W-:Y:S01]  /*1440*/  UISETP.NE.AND UP2, UPT, UR21, 0x1, UPT ;  /* 0x000000011500788c */ /* 0x000fe2000bf45270 */
[----:B------:R-:W-:Y:S02]  /*1450*/  UMOV UR10, UR11 ;  /* 0x0000000b000a7c82 */ /* 0x000fe40008000000 */
[----:B------:R-:W-:Y:S01]  /*1460*/  UMOV UR14, UR15 ;  /* 0x0000000f000e7c82 */ /* 0x000fe20008000000 */
[----:B------:R-:W-:Y:S02]  /*1470*/  @UP3 USHF.R.U32.HI UR7, URZ, UR13, UR10 ;  /* 0x0000000dff073299 */ /* 0x000fe4000801160a */
[----:B------:R-:W-:Y:S02]  /*1480*/  UIMAD.WIDE.U32 UR4, UR28, UR16, URZ ;  /* 0x000000101c0472a5 */ /* 0x000fe4000f8e00ff */
[----:B------:R-:W-:-:S02]  /*1490*/  UIMAD.WIDE.U32 UR10, UR7, UR8, URZ ;  /* 0x00000008070a72a5 */ /* 0x000fc4000f8e00ff */
[----:B------:R-:W-:Y:S02]  /*14a0*/  @UP0 USHF.R.U32.HI UR6, URZ, UR17, UR14 ;  /* 0x00000011ff060299 */ /* 0x000fe4000801160e */
[----:B------:R-:W-:Y:S02]  /*14b0*/  UIMAD.WIDE.U32 UR14, UR12, UR19, URZ ;  /* 0x000000130c0e72a5 */ /* 0x000fe4000f8e00ff */
[----:B------:R-:W-:Y:S02]  /*14c0*/  USHF.R.U32.HI UR5, URZ, UR17, UR5 ;  /* 0x00000011ff057299 */ /* 0x000fe40008011605 */
[----:B------:R-:W-:Y:S01]  /*14d0*/  UIMAD.WIDE.U32 UR16, UR6, UR8, URZ ;  /* 0x00000008061072a5 */ /* 0x000fe2000f8e00ff */
[----:B------:R-:W-:Y:S02]  /*14e0*/  UMOV UR10, UR11 ;  /* 0x0000000b000a7c82 */ /* 0x000fe40008000000 */
[----:B------:R-:W-:Y:S01]  /*14f0*/  UMOV UR4, UR15 ;  /* 0x0000000f00047c82 */ /* 0x000fe20008000000 */
[----:B------:R-:W-:-:S02]  /*1500*/  @UP2 USHF.R.U32.HI UR7, URZ, UR9, UR10 ;  /* 0x00000009ff072299 */ /* 0x000fc4000801160a */
[----:B------:R-:W-:Y:S01]  /*1510*/  USHF.R.U32.HI UR4, URZ, UR13, UR4 ;  /* 0x0000000dff047299 */ /* 0x000fe20008011604 */
[----:B------:R-:W-:Y:S01]  /*1520*/  UMOV UR16, UR17 ;  /* 0x0000001100107c82 */ /* 0x000fe20008000000 */
[----:B------:R-:W-:Y:S02]  /*1530*/  UIMAD UR7, UR7, UR21, URZ ;  /* 0x00000015070772a4 */ /* 0x000fe4000f8e02ff */
[----:B------:R-:W-:Y:S02]  /*1540*/  USEL UR4, UR12, UR4, !UP3 ;  /* 0x000000040c047287 */ /* 0x000fe4000d800000 */
[----:B------:R-:W-:Y:S02]  /*1550*/  @UP2 USHF.R.U32.HI UR6, URZ, UR9, UR16 ;  /* 0x00000009ff062299 */ /* 0x000fe40008011610 */
[----:B------:R-:W-:Y:S02]  /*1560*/  USEL UR5, UR28, UR5, !UP0 ;  /* 0x000000051c057287 */ /* 0x000fe4000c000000 */
[----:B------:R-:W-:-:S02]  /*1570*/  UIMAD UR13, UR6, UR21, URZ ;  /* 0x00000015060d72a4 */ /* 0x000fc4000f8e02ff */
[----:B------:R-:W-:Y:S02]  /*1580*/  UISETP.GE.AND UP0, UPT, UR4, UR7, UPT ;  /* 0x000000070400728c */ /* 0x000fe4000bf06270 */
[----:B------:R-:W-:Y:S02]  /*1590*/  UIMAD.WIDE.U32 UR10, UR4, UR8, URZ ;  /* 0x00000008040a72a5 */ /* 0x000fe4000f8e00ff */
[----:B------:R-:W-:Y:S02]  /*15a0*/  UISETP.GE.OR UP0, UPT, UR5, UR13, UP0 ;  /* 0x0000000d0500728c */ /* 0x000fe40008706670 */
[----:B------:R-:W-:Y:S02]  /*15b0*/  UIMAD.WIDE.U32 UR14, UR5, UR8, URZ ;  /* 0x00000008050e72a5 */ /* 0x000fe4000f8e00ff */
[----:B------:R-:W-:Y:S01]  /*15c0*/  UIADD3 UR7, UPT, UPT, -UR4, URZ, URZ ;  /* 0x000000ff04077290 */ /* 0x000fe2000fffe1ff */
[----:B------:R-:W-:Y:S01]  /*15d0*/  UMOV UR8, UR11 ;  /* 0x0000000b00087c82 */ /* 0x000fe20008000000 */
[----:B------:R-:W-:-:S02]  /*15e0*/  UIADD3 UR10, UPT, UPT, -UR5, URZ, URZ ;  /* 0x000000ff050a7290 */ /* 0x000fc4000fffe1ff */
[----:B------:R-:W-:Y:S02]  /*15f0*/  USHF.R.U32.HI UR8, URZ, UR9, UR8 ;  /* 0x00000009ff087299 */ /* 0x000fe40008011608 */
[----:B------:R-:W-:Y:S02]  /*1600*/  UIMAD UR12, UR18, UR7, UR12 ;  /* 0x00000007120c72a4 */ /* 0x000fe4000f8e020c */
[----:B------:R-:W-:Y:S01]  /*1610*/  USEL UR8, UR4, UR8, !UP2 ;  /* 0x0000000804087287 */ /* 0x000fe2000d000000 */
[----:B------:R-:W-:Y:S01]  /*1620*/  @!UP0 UMOV UR7, UR15 ;  /* 0x0000000f00078c82 */ /* 0x000fe20008000000 */
[----:B------:R-:W-:Y:S02]  /*1630*/  UIMAD UR28, UR23, UR10, UR28 ;  /* 0x0000000a171c72a4 */ /* 0x000fe4000f8e021c */
[----:B------:R-:W-:Y:S02]  /*1640*/  @!UP0 USHF.R.U32.HI UR7, URZ, UR9, UR7 ;  /* 0x00000009ff078299 */ /* 0x000fe40008011607 */
[----:B------:R-:W-:-:S02]  /*1650*/  UIADD3 UR9, UPT, UPT, -UR8, URZ, URZ ;  /* 0x000000ff08097290 */ /* 0x000fc4000fffe1ff */
[----:B------:R-:W-:Y:S02]  /*1660*/  @!UP0 USEL UR7, UR5, UR7, !UP2 ;  /* 0x0000000705078287 */ /* 0x000fe4000d000000 */
[----:B------:R-:W-:Y:S02]  /*1670*/  UIMAD UR9, UR21, UR9, UR4 ;  /* 0x00000009150972a4 */ /* 0x000fe4000f8e0204 */
[----:B------:R-:W-:Y:S02]  /*1680*/  @!UP0 UIADD3 UR8, UPT, UPT, UR8, -UR7, URZ ;  /* 0x8000000708088290 */ /* 0x000fe4000fffe0ff */
[----:B------:R-:W-:Y:S02]  /*1690*/  @!UP0 UIMAD UR6, UR9, UR6, UR7 ;  /* 0x00000006090682a4 */ /* 0x000fe4000f8e0207 */
[----:B------:R-:W-:-:S04]  /*16a0*/  @!UP0 UIMAD UR4, UR8, UR21, UR5 ;  /* 0x00000015080482a4 */ /* 0x000fc8000f8e0205 */
[----:B------:R-:W-:Y:S01]  /*16b0*/  UIMAD UR12, UR4, UR18, UR12 ;  /* 0x00000012040c72a4 */ /* 0x000fe2000f8e020c */
[----:B------:R-:W-:Y:S02]  /*16c0*/  @!UP0 UMOV UR5, UR6 ;  /* 0x0000000600058c82 */ /* 0x000fe40008000000 */
[----:B------:R-:W-:-:S12]  /*16d0*/  UIMAD UR28, UR5, UR23, UR28 ;  /* 0x00000017051c72a4 */ /* 0x000fd8000f8e021c */
.L_x_18:
[----:B------:R-:W-:Y:S02]  /*16e0*/  UISETP.NE.AND UP2, UPT, UR24, 0x1, UPT ;  /* 0x000000011800788c */ /* 0x000fe4000bf45270 */
[----:B------:R-:W-:Y:S02]  /*16f0*/  ULOP3.LUT UR46, UR46, 0x700, URZ, 0xc0, !UPT ;  /* 0x000007002e2e7892 */ /* 0x000fe4000f8ec0ff */
[----:B------:R-:W-:Y:S02]  /*1700*/  ULOP3.LUT UR37, UR37, 0xffff, URZ, 0xc0, !UPT ;  /* 0x0000ffff25257892 */ /* 0x000fe4000f8ec0ff */
[----:B------:R-:W-:Y:S02]  /*1710*/  UISETP.NE.AND UP0, UPT, UR20, 0x2, UPT ;  /* 0x000000021400788c */ /* 0x000fe4000bf05270 */
[----:B------:R-:W-:Y:S02]  /*1720*/  ULOP3.LUT UR65, UR64, 0x1, URZ, 0xc0, !UPT ;  /* 0x0000000140417892 */ /* 0x000fe4000f8ec0ff */
[----:B------:R-:W-:-:S02]  /*1730*/  ULOP3.LUT UR60, UR60, 0x3, URZ, 0xc0, !UPT ;  /* 0x000000033c3c7892 */ /* 0x000fc4000f8ec0ff */
[----:B------:R-:W-:Y:S02]  /*1740*/  ULOP3.LUT UR43, UR43, 0x1800, URZ, 0xc0, !UPT ;  /* 0x000018002b2b7892 */ /* 0x000fe4000f8ec0ff */
[----:B------:R-:W-:Y:S02]  /*1750*/  ULOP3.LUT UR10, UR22, 0x80, URZ, 0xc0, !UPT ;  /* 0x00000080160a7892 */ /* 0x000fe4000f8ec0ff */
[----:B------:R-:W-:Y:S02]  /*1760*/  USHF.R.U32.HI UR50, URZ, 0x9, UR46 ;  /* 0x00000009ff327899 */ /* 0x000fe4000801162e */
[----:B------:R-:W-:Y:S01]  /*1770*/  USHF.L.U32 UR37, UR25, UR37, URZ ;  /* 0x0000002519257299 */ /* 0x000fe200080006ff */
[----:B------:R-:W-:Y:S11]  /*1780*/  BRA.U UP2, `(.L_x_19) ;  /* 0x0000000102407547 */ /* 0x000ff6000b800000 */
[----:B------:R-:W2:Y:S01]  /*1790*/  LDCU.128 UR16, c[0x0][0xf10] ;  /* 0x0001e200ff1077ac */ /* 0x000ea20008000c00 */
[----:B------:R-:W3:Y:S01]  /*17a0*/  LDCU UR8, c[0x0][0xf0c] ;  /* 0x0001e180ff0877ac */ /* 0x000ee20008000800 */
[----:B------:R-:W4:Y:S01]  /*17b0*/  LDCU UR9, c[0x0][0xf20] ;  /* 0x0001e400ff0977ac */ /* 0x000f220008000800 */
[----:B--2---:R-:W-:Y:S02]  /*17c0*/  UIMAD.WIDE.U32 UR4, UR28, UR16, URZ ;  /* 0x000000101c0472a5 */ /* 0x004fe4000f8e00ff */
[----:B------:R-:W-:Y:S02]  /*17d0*/  UIMAD.WIDE.U32 UR6, UR12, UR19, URZ ;  /* 0x000000130c0672a5 */ /* 0x000fe4000f8e00ff */
[----:B---3--:R-:W-:Y:S02]  /*17e0*/  UISETP.NE.AND UP2, UPT, UR8, 0x1, UPT ;  /* 0x000000010800788c */ /* 0x008fe4000bf45270 */
[----:B------:R-:W-:-:S03]  /*17f0*/  USHF.R.U32.HI UR5, URZ, UR17, UR5 ;  /* 0x00000011ff057299 */ /* 0x000fc60008011605 */
[----:B------:R-:W-:Y:S01]  /*1800*/  UMOV UR4, UR7 ;  /* 0x0000000700047c82 */ /* 0x000fe20008000000 */
[----:B------:R-:W-:Y:S02]  /*1810*/  USEL UR5, UR28, UR5, !UP2 ;  /* 0x000000051c057287 */ /* 0x000fe4000d000000 */
[----:B------:R-:W-:Y:S02]  /*1820*/  UISETP.NE.AND UP2, UPT, UR18, 0x1, UPT ;  /* 0x000000011200788c */ /* 0x000fe4000bf45270 */
[----:B----4-:R-:W-:-:S04]  /*1830*/  USHF.R.U32.HI UR4, URZ, UR9, UR4 ;  /* 0x00000009ff047299 */ /* 0x010fc80008011604 */
[----:B------:R-:W-:-:S04]  /*1840*/  USEL UR4, UR12, UR4, !UP2 ;  /* 0x000000040c047287 */ /* 0x000fc8000d000000 */
[----:B------:R-:W-:Y:S02]  /*1850*/  UIADD3 UR6, UPT, UPT, UR5, -UR4, URZ ;  /* 0x8000000405067290 */ /* 0x000fe4000fffe0ff */
[----:B------:R-:W-:Y:S02]  /*1860*/  UIADD3 UR4, UPT, UPT, -UR5, UR4, URZ ;  /* 0x0000000405047290 */ /* 0x000fe4000fffe1ff */
[----:B------:R-:W-:Y:S02]  /*1870*/  UIMAD UR12, UR6, UR18, UR12 ;  /* 0x00000012060c72a4 */ /* 0x000fe4000f8e020c */
[----:B------:R-:W-:-:S12]  /*1880*/  UIMAD UR28, UR4, UR8, UR28 ;  /* 0x00000008041c72a4 */ /* 0x000fd8000f8e021c */
.L_x_19:
[----:B------:R-:W-:Y:S05]  /*1890*/  BRA.U !UP6, `(.L_x_20) ;  /* 0x000000010e0c7547 */ /* 0x000fea000b800000 */
[----:B------:R-:W-:Y:S01]  /*18a0*/  UCGABAR_WAIT ;  /* 0x0000000000007dc7 */ /* 0x000fe20008000000 */
[----:B------:R-:W-:Y:S01]  /*18b0*/  CCTL.IVALL ;  /* 0x00000000ff00798f */ /* 0x000fe20002000000 */
[----:B------:R-:W-:Y:S05]  /*18c0*/  BRA `(.L_x_21) ;  /* 0x0000000000047947 */ /* 0x000fea0003800000 */
.L_x_20:
[----:B------:R-:W-:Y:S06]  /*18d0*/  BAR.SYNC.DEFER_BLOCKING 0x0 ;  /* 0x0000000000007b1d */ /* 0x000fec0000010000 */
.L_x_21:
[----:B------:R-:W-:Y:S05]  /*18e0*/  BRA.U UP0, `(.L_x_22) ;  /* 0x0000001500e87547 */ /* 0x000fea000b800000 */
[----:B------:R-:W2:Y:S01]  /*18f0*/  LDCU UR6, c[0x0][0x38c] ;  /* 0x00007180ff0677ac */ /* 0x000ea20008000800 */
[----:B------:R-:W-:Y:S01]  /*1900*/  PLOP3.LUT P2, PT, PT, PT, UP4, 0x80, 0x8 ;  /* 0x000000000008781c */ /* 0x000fe20003f4f048 */
[----:B------:R-:W-:Y:S01]  /*1910*/  IMAD.MOV.U32 R12, RZ, RZ, 0x1 ;  /* 0x00000001ff0c7424 */ /* 0x000fe200078e00ff */
[----:B------:R-:W-:Y:S02]  /*1920*/  ISETP.NE.AND P3, PT, R0, RZ, P4 ;  /* 0x000000ff0000720c */ /* 0x000fe40002765270 */
[----:B------:R-:W-:Y:S02]  /*1930*/  CS2R R10, SRZ ;  /* 0x00000000000a7805 */ /* 0x000fe4000001ff00 */
[----:B------:R-:W-:Y:S01]  /*1940*/  PLOP3.LUT P2, PT, P2, PT, PT, 0x8, 0x80 ;  /* 0x000000000080781c */ /* 0x000fe2000174e170 */
[----:B------:R-:W-:Y:S01]  /*1950*/  IMAD.MOV.U32 R9, RZ, RZ, RZ ;  /* 0x000000ffff097224 */ /* 0x000fe200078e00ff */
[----:B------:R-:W3:Y:S01]  /*1960*/  LDCU UR56, c[0x0][0x370] ;  /* 0x00006e00ff3877ac */ /* 0x000ee20008000800 */
[----:B------:R-:W-:Y:S01]  /*1970*/  IMAD.MOV.U32 R8, RZ, RZ, 0x1 ;  /* 0x00000001ff087424 */ /* 0x000fe200078e00ff */
[----:B------:R-:W4:Y:S01]  /*1980*/  LDCU.64 UR44, c[0x0][0x348] ;  /* 0x00006900ff2c77ac */ /* 0x000f220008000a00 */
[----:B------:R-:W-:Y:S01]  /*1990*/  ULEA UR60, UR65, UR60, 0x2 ;  /* 0x0000003c413c7291 */ /* 0x000fe2000f8e10ff */
[----:B------:R-:W1:Y:S01]  /*19a0*/  LDCU UR55, c[0x0][0x374] ;  /* 0x00006e80ff3777ac */ /* 0x000e620008000800 */
[----:B--2---:R-:W-:-:S02]  /*19b0*/  UIADD3 UR5, UPT, UPT, UR6, 0xff, URZ ;  /* 0x000000ff06057890 */ /* 0x004fc4000fffe0ff */
[----:B------:R-:W-:Y:S02]  /*19c0*/  UIADD3 UR62, UPT, UPT, UR6, 0x1fe, URZ ;  /* 0x000001fe063e7890 */ /* 0x000fe4000fffe0ff */
[----:B------:R-:W-:Y:S01]  /*19d0*/  USHF.R.S32.HI UR4, URZ, 0x1f, UR5 ;  /* 0x0000001fff047899 */ /* 0x000fe20008011405 */
[----:B------:R-:W-:-:S03]  /*19e0*/  UMOV UR15, URZ ;  /* 0x000000ff000f7c82 */ /* 0x000fc60008000000 */
[----:B------:R-:W-:Y:S02]  /*19f0*/  ULEA.HI UR4, UR4, UR5, URZ, 0x8 ;  /* 0x0000000504047291 */ /* 0x000fe4000f8f40ff */
[----:B------:R-:W-:Y:S02]  /*1a00*/  UIADD3 UR5, UPT, UPT, UR6, -0x1, URZ ;  /* 0xffffffff06057890 */ /* 0x000fe4000fffe0ff */
[----:B------:R-:W-:Y:S02]  /*1a10*/  USHF.R.S32.HI UR58, URZ, 0x8, UR4 ;  /* 0x00000008ff3a7899 */ /* 0x000fe40008011404 */
[----:B------:R-:W-:Y:S02]  /*1a20*/  UISETP.GE.U32.AND UP1, UPT, UR5, -0x1ff, UPT ;  /* 0xfffffe010500788c */ /* 0x000fe4000bf26070 */
[----:B------:R-:W-:-:S04]  /*1a30*/  UISETP.LT.U32.AND UP0, UPT, UR58, 0x6, UPT ;  /* 0x000000063a00788c */ /* 0x000fc8000bf01070 */
[----:B------:R-:W-:Y:S02]  /*1a40*/  USEL UR57, UR58, 0x6, UP0 ;  /* 0x000000063a397887 */ /* 0x000fe40008000000 */
[----:B------:R-:W-:Y:S02]  /*1a50*/  UISETP.NE.AND UP0, UPT, UR20, URZ, UPT ;  /* 0x000000ff1400728c */ /* 0x000fe4000bf05270 */
[----:B------:R-:W-:Y:S02]  /*1a60*/  UIADD3 UR4, UPT, UPT, UR57, -0x1, URZ ;  /* 0xffffffff39047890 */ /* 0x000fe4000fffe0ff */
[----:B------:R-:W-:Y:S02]  /*1a70*/  @UP1 UIADD3 UR4, UPT, UPT, UR57, URZ, URZ ;  /* 0x000000ff39041290 */ /* 0x000fe4000fffe0ff */
[----:B------:R-:W-:Y:S02]  /*1a80*/  USEL UR47, UR48, 0x2, UP0 ;  /* 0x00000002302f7887 */ /* 0x000fe40008000000 */
[----:B------:R-:W-:-:S02]  /*1a90*/  UIADD3 UR61, UPT, UPT, UR58, -UR57, URZ ;  /* 0x800000393a3d7290 */ /* 0x000fc4000fffe0ff */
[----:B------:R-:W-:Y:S02]  /*1aa0*/  UIADD3 UR51, UPT, UPT, UR4, 0x1, URZ ;  /* 0x0000000104337890 */ /* 0x000fe4000fffe0ff */
[----:B-1-34-:R-:W-:-:S12]  /*1ab0*/  UIADD3 UR59, UPT, UPT, -UR4, URZ, URZ ;  /* 0x000000ff043b7290 */ /* 0x01afd8000fffe1ff */
.L_x_46:
[----:B------:R-:W-:Y:S01]  /*1ac0*/  UISETP.NE.AND UP0, UPT, UR54, URZ, UPT ;  /* 0x000000ff3600728c */ /* 0x000fe2000bf05270 */
[----:B-1----:R-:W1:Y:S08]  /*1ad0*/  S2UR UR54, SR_CgaCtaId ;  /* 0x00000000003679c3 */ /* 0x002e700000008800 */
[----:B---3--:R-:W-:Y:S05]  /*1ae0*/  BRA.U UP0, `(.L_x_23) ;  /* 0x0000000100347547 */ /* 0x008fea000b800000 */
[----:B------:R-:W2:Y:S01]  /*1af0*/  S2R R0, SR_CgaCtaId ;  /* 0x0000000000007919 */ /* 0x000ea20000008800 */
[----:B------:R-:W-:Y:S02]  /*1b00*/  MOV R3, 0x400 ;  /* 0x0000040000037802 */ /* 0x000fe40000000f00 */
[----:B------:R-:W-:Y:S02]  /*1b10*/  SHF.L.U32 R2, R8, 0x1f, RZ ;  /* 0x0000001f08027819 */ /* 0x000fe400000006ff */
[----:B--2---:R-:W-:-:S05]  /*1b20*/  LEA R0, R0, R3, 0x18 ;  /* 0x0000000300007211 */ /* 0x004fca00078ec0ff */
[----:B------:R-:W-:-:S04]  /*1b30*/  IMAD R3, R9, 0x8, R0 ;  /* 0x0000000809037824 */ /* 0x000fc800078e0200 */
[----:B------:R-:W2:Y:S02]  /*1b40*/  SYNCS.PHASECHK.TRANS64.TRYWAIT P0, [R3+URZ+0x100], R2 ;  /* 0x00010002030075a7 */ /* 0x000ea400080011ff */
[----:B--2---:R-:W-:Y:S05]  /*1b50*/  @!P0 BRA `(.L_x_24) ;  /* 0x0000008400ec8947 */ /* 0x004fea0003800000 */
.L_x_153:
[----:B------:R-:W-:Y:S01]  /*1b60*/  VIADD R9, R9, 0x1 ;  /* 0x0000000109097836 */ /* 0x000fe20000000000 */
[----:B------:R2:W-:Y:S04]  /*1b70*/  SYNCS.ARRIVE.TRANS64.A1T0 RZ, [R3+URZ+0xf0], RZ ;  /* 0x0000f0ff03ff79a7 */ /* 0x0005e800081000ff */
[----:B------:R-:W-:-:S04]  /*1b80*/  ISETP.NE.AND P0, PT, R9, 0x2, PT ;  /* 0x000000020900780c */ /* 0x000fc80003f05270 */
[----:B------:R-:W-:Y:S02]  /*1b90*/  SEL R9, R9, RZ, P0 ;  /* 0x000000ff09097207 */ /* 0x000fe40000000000 */
[----:B--2---:R-:W-:-:S04]  /*1ba0*/  SEL R3, RZ, 0x1, P0 ;  /* 0x00000001ff037807 */ /* 0x004fc80000000000 */
[----:B------:R-:W-:Y:S02]  /*1bb0*/  LOP3.LUT R8, R8, R3, RZ, 0x3c, !PT ;  /* 0x0000000308087212 */ /* 0x000fe400078e3cff */
.L_x_23:
[----:B------:R-:W-:Y:S01]  /*1bc0*/  UMOV UR5, 0x400 ;  /* 0x0000040000057882 */ /* 0x000fe20000000000 */
[----:B------:R-:W-:Y:S01]  /*1bd0*/  SHF.L.U32 R0, R12, 0x1f, RZ ;  /* 0x0000001f0c007819 */ /* 0x000fe200000006ff */
[----:B-1----:R-:W-:Y:S02]  /*1be0*/  ULEA UR5, UR54, UR5, 0x18 ;  /* 0x0000000536057291 */ /* 0x002fe4000f8ec0ff */
[----:B------:R-:W-:Y:S02]  /*1bf0*/  UISETP.GE.U32.AND UP0, UPT, UR62, 0x1ff, UPT ;  /* 0x000001ff3e00788c */ /* 0x000fe4000bf06070 */
[----:B------:R-:W-:Y:S02]  /*1c00*/  ULEA UR4, UR15, UR5, 0x3 ;  /* 0x000000050f047291 */ /* 0x000fe4000f8e18ff */
[----:B------:R-:W-:Y:S01]  /*1c10*/  ULEA UR27, UR12, UR60, 0x3 ;  /* 0x0000003c0c1b7291 */ /* 0x000fe2000f8e18ff */
[----:B------:R-:W-:-:S03]  /*1c20*/  UMOV UR14, URZ ;  /* 0x000000ff000e7c82 */ /* 0x000fc60008000000 */
[----:B------:R-:W-:-:S03]  /*1c30*/  USHF.L.U32 UR27, UR27, 0x4, URZ ;  /* 0x000000041b1b7899 */ /* 0x000fc600080006ff */
[----:B------:R1:W2:Y:S01]  /*1c40*/  SYNCS.PHASECHK.TRANS64.TRYWAIT P1, [UR4+0x30], R0 ;  /* 0x00003000ff0075a7 */ /* 0x0002a20008021104 */
[----:B------:R-:W-:-:S04]  /*1c50*/  ULEA.HI UR4, UR28, UR28, URZ, 0x1 ;  /* 0x0000001c1c047291 */ /* 0x000fc8000f8f08ff */
[----:B------:R-:W-:Y:S02]  /*1c60*/  USHF.L.U32 UR6, UR4, 0x7, URZ ;  /* 0x0000000704067899 */ /* 0x000fe400080006ff */
[----:B------:R-:W-:Y:S02]  /*1c70*/  ULOP3.LUT UR20, UR4, 0xfffffffe, URZ, 0xc0, !UPT ;  /* 0xfffffffe04147892 */ /* 0x000fe4000f8ec0ff */
[----:B------:R-:W-:Y:S02]  /*1c80*/  ULOP3.LUT UR6, UR6, 0xffffff00, URZ, 0xc0, !UPT ;  /* 0xffffff0006067892 */ /* 0x000fe4000f8ec0ff */
[----:B------:R-:W-:Y:S02]  /*1c90*/  ULOP3.LUT UR20, UR20, 0x1, UR64, 0xf8, !UPT ;  /* 0x0000000114147892 */ /* 0x000fe4000f8ef840 */
[----:B------:R-:W-:Y:S01]  /*1ca0*/  ULEA UR35, UR65, UR6, 0x7 ;  /* 0x0000000641237291 */ /* 0x000fe2000f8e38ff */
[----:B------:R-:W-:Y:S11]  /*1cb0*/  BRA.U !UP0, `(.L_x_25) ;  /* 0x0000000508287547 */ /* 0x000ff6000b800000 */
[----:B------:R-:W-:Y:S01]  /*1cc0*/  UMOV UR29, UR59 ;  /* 0x0000003b001d7c82 */ /* 0x000fe20008000000 */
[----:B------:R-:W-:Y:S01]  /*1cd0*/  UMOV UR4, UR15 ;  /* 0x0000000f00047c82 */ /* 0x000fe20008000000 */
[----:B------:R-:W-:Y:S01]  /*1ce0*/  UMOV UR19, URZ ;  /* 0x000000ff00137c82 */ /* 0x000fe20008000000 */
[----:B------:R-:W-:Y:S01]  /*1cf0*/  UMOV UR11, UR50 ;  /* 0x00000032000b7c82 */ /* 0x000fe20008000000 */
[----:B------:R-:W-:-:S05]  /*1d00*/  UMOV UR34, URZ ;  /* 0x000000ff00227c82 */ /* 0x000fca0008000000 */
.L_x_33:
[----:B------:R-:W-:Y:S01]  /*1d10*/  ULEA UR6, UR4, UR5, 0x3 ;  /* 0x0000000504067291 */ /* 0x000fe2000f8e18ff */
[----:B--2---:R-:W-:Y:S01]  /*1d20*/  @P4 MOV R2, 0xe000 ;  /* 0x0000e00000024802 */ /* 0x004fe20000000f00 */
[----:B--23--:R-:W-:Y:S10]  /*1d30*/  @P1 BRA `(.L_x_26) ;  /* 0x00000000000c1947 */ /* 0x00cff40003800000 */
[----:B------:R-:W-:-:S04]  /*1d40*/  SHF.L.U32 R3, R12, 0x1f, RZ ;  /* 0x0000001f0c037819 */ /* 0x000fc800000006ff */
[----:B------:R-:W2:Y:S02]  /*1d50*/  SYNCS.PHASECHK.TRANS64.TRYWAIT P0, [UR6+0x30], R3 ;  /* 0x00003003ff0075a7 */ /* 0x000ea40008001106 */
[----:B--2---:R-:W-:Y:S05]  /*1d60*/  @!P0 BRA `(.L_x_27) ;  /* 0x00000084007c8947 */ /* 0x004fea0003800000 */
.L_x_26:
[----:B------:R2:W-:Y:S01]  /*1d70*/  @P4 SYNCS.ARRIVE.TRANS64 RZ, [UR6], R2 ;  /* 0x00000002ffff49a7 */ /* 0x0005e20008000006 */
[----:B------:R-:W-:Y:S02]  /*1d80*/  ULOP3.LUT UR7, UR47, 0x2, URZ, 0xfc, !UPT ;  /* 0x000000022f077892 */ /* 0x000fe4000f8efcff */
[----:B------:R-:W-:Y:S02]  /*1d90*/  UIADD3 UR29, UPT, UPT, UR29, 0x1, URZ ;  /* 0x000000011d1d7890 */ /* 0x000fe4000fffe0ff */
[----:B------:R-:W-:Y:S02]  /*1da0*/  UISETP.NE.AND UP0, UPT, UR7, 0x2, UPT ;  /* 0x000000020700788c */ /* 0x000fe4000bf05270 */
[----:B------:R-:W-:-:S07]  /*1db0*/  UISETP.NE.AND UP4, UPT, UR29, 0x1, UPT ;  /* 0x000000011d00788c */ /* 0x000fce000bf85270 */
[----:B------:R-:W-:Y:S05]  /*1dc0*/  BRA.U UP0, `(.L_x_28) ;  /* 0x0000000100047547 */ /* 0x000fea000b800000 */
[----:B------:R-:W-:Y:S05]  /*1dd0*/  BPT.TRAP 0x1 ;  /* 0x000000040000795c */ /* 0x000fea0000300000 */
.L_x_28:
[----:B------:R-:W-:Y:S04]  /*1de0*/  BSSY.RECONVERGENT B0, `(.L_x_29) ;  /* 0x0000003000007945 */ /* 0x000fe80003800200 */
[----:B------:R-:W-:Y:S05]  /*1df0*/  @!P3 BRA `(.L_x_30) ;  /* 0x000000000004b947 */ /* 0x000fea0003800000 */
[----:B------:R-:W-:Y:S05]  /*1e00*/  BPT.TRAP 0x1 ;  /* 0x000000040000795c */ /* 0x000fea0000300000 */
.L_x_30:
[----:B------:R-:W-:Y:S05]  /*1e10*/  BSYNC.RECONVERGENT B0 ;  /* 0x0000000000007941 */ /* 0x000fea0003800200 */
.L_x_29:
[----:B------:R-:W-:Y:S01]  /*1e20*/  UIADD3 UR7, UPT, UPT, UR4, 0x1, URZ ;  /* 0x0000000104077890 */ /* 0x000fe2000fffe0ff */
[----:B------:R-:W-:Y:S01]  /*1e30*/  BSSY.RECONVERGENT B0, `(.L_x_31) ;  /* 0x000002c000007945 */ /* 0x000fe20003800200 */
[----:B------:R-:W-:Y:S02]  /*1e40*/  ELECT P0, URZ, PT ;  /* 0x0000000000ff782f */ /* 0x000fe40003800000 */
[----:B------:R-:W-:-:S04]  /*1e50*/  UISETP.NE.AND UP0, UPT, UR7, 0x6, UPT ;  /* 0x000000060700788c */ /* 0x000fc8000bf05270 */
[----:B------:R-:W-:Y:S02]  /*1e60*/  USEL UR8, URZ, 0x1, UP0 ;  /* 0x00000001ff087887 */ /* 0x000fe40008000000 */
[----:B------:R-:W-:-:S04]  /*1e70*/  USEL UR15, UR7, URZ, UP0 ;  /* 0x000000ff070f7287 */ /* 0x000fc80008000000 */
[----:B------:R-:W-:Y:S01]  /*1e80*/  ULEA UR7, UR15, UR5, 0x3 ;  /* 0x000000050f077291 */ /* 0x000fe2000f8e18ff */
[----:B------:R-:W-:-:S04]  /*1e90*/  LOP3.LUT R12, R12, UR8, RZ, 0x3c, !PT ;  /* 0x000000080c0c7c12 */ /* 0x000fc8000f8e3cff */
[----:B-1----:R-:W-:-:S04]  /*1ea0*/  SHF.L.U32 R0, R12, 0x1f, RZ ;  /* 0x0000001f0c007819 */ /* 0x002fc800000006ff */
[----:B------:R1:W3:Y:S01]  /*1eb0*/  SYNCS.PHASECHK.TRANS64.TRYWAIT P1, [UR7+0x30], R0 ;  /* 0x00003000ff0075a7 */ /* 0x0002e20008021107 */
[----:B------:R-:W-:Y:S05]  /*1ec0*/  @!P0 BRA `(.L_x_32) ;  /* 0x0000000000888947 */ /* 0x000fea0003800000 */
[----:B------:R-:W-:Y:S02]  /*1ed0*/  USHF.L.U32 UR16, UR4, 0xb, URZ ;  /* 0x0000000b04107899 */ /* 0x000fe400080006ff */
[----:B------:R-:W-:Y:S02]  /*1ee0*/  ULEA UR32, UR4, UR5, 0xe ;  /* 0x0000000504207291 */ /* 0x000fe4000f8e70ff */
[----:B------:R-:W-:Y:S02]  /*1ef0*/  UIADD3 UR40, UP3, UPT, UR44, 0x80, URZ ;  /* 0x000000802c287890 */ /* 0x000fe4000ff7e0ff */
[----:B------:R-:W-:Y:S02]  /*1f00*/  ULEA UR24, UR4, UR43, 0xd ;  /* 0x0000002b04187291 */ /* 0x000fe4000f8e68ff */
[----:B------:R-:W-:Y:S02]  /*1f10*/  UIADD3 UR38, UP2, UPT, UR44, 0x180, URZ ;  /* 0x000001802c267890 */ /* 0x000fe4000ff5e0ff */
[----:B------:R-:W-:-:S02]  /*1f20*/  UIADD3 UR30, UP1, UPT, UR44, 0x280, URZ ;  /* 0x000002802c1e7890 */ /* 0x000fc4000ff3e0ff */
[----:B------:R-:W-:Y:S02]  /*1f30*/  UIADD3 UR22, UP0, UPT, UR44, 0x380, URZ ;  /* 0x000003802c167890 */ /* 0x000fe4000ff1e0ff */
[----:B------:R-:W-:Y:S02]  /*1f40*/  ULOP3.LUT UR8, UR16, UR46, URZ, 0xfc, !UPT ;  /* 0x0000002e10087292 */ /* 0x000fe4000f8efcff */
[----:B------:R-:W-:Y:S02]  /*1f50*/  ULOP3.LUT UR33, UR6, 0xfefffff8, URZ, 0xc0, !UPT ;  /* 0xfefffff806217892 */ /* 0x000fe4000f8ec0ff */
[----:B------:R-:W-:Y:S02]  /*1f60*/  UIADD3.X UR41, UPT, UPT, URZ, UR45, URZ, UP3, !UPT ;  /* 0x0000002dff297290 */ /* 0x000fe40009ffe4ff */
[----:B------:R-:W-:Y:S02]  /*1f70*/  UIADD3 UR32, UPT, UPT, UR32, 0x8400, URZ ;  /* 0x0000840020207890 */ /* 0x000fe4000fffe0ff */
[----:B------:R-:W-:-:S02]  /*1f80*/  UIADD3.X UR39, UPT, UPT, URZ, UR45, URZ, UP2, !UPT ;  /* 0x0000002dff277290 */ /* 0x000fc400097fe4ff */
[----:B------:R-:W-:Y:S02]  /*1f90*/  UIADD3 UR24, UPT, UPT, UR5, 0x20400, UR24 ;  /* 0x0002040005187890 */ /* 0x000fe4000fffe018 */
[----:B------:R-:W-:Y:S02]  /*1fa0*/  UPRMT UR7, URZ, 0x5410, UR37 ;  /* 0x00005410ff077896 */ /* 0x000fe40008000025 */
[----:B------:R-:W-:Y:S02]  /*1fb0*/  UIADD3.X UR31, UPT, UPT, URZ, UR45, URZ, UP1, !UPT ;  /* 0x0000002dff1f7290 */ /* 0x000fe40008ffe4ff */
[----:B------:R-:W-:Y:S02]  /*1fc0*/  UIADD3 UR16, UPT, UPT, UR5, 0x2c400, UR16 ;  /* 0x0002c40005107890 */ /* 0x000fe4000fffe010 */
[----:B------:R-:W-:Y:S02]  /*1fd0*/  UIADD3.X UR23, UPT, UPT, URZ, UR45, URZ, UP0, !UPT ;  /* 0x0000002dff177290 */ /* 0x000fe400087fe4ff */
[----:B------:R-:W-:Y:S01]  /*1fe0*/  UIADD3 UR8, UPT, UPT, UR5, 0x2f400, UR8 ;  /* 0x0002f40005087890 */ /* 0x000fe2000fffe008 */
[----:B------:R-:W-:Y:S01]  /*1ff0*/  UMOV UR48, 0x0 ;  /* 0x0000000000307882 */ /* 0x000fe20000000000 */
[----:B------:R-:W-:Y:S01]  /*2000*/  UMOV UR49, 0x10000000 ;  /* 0x1000000000317882 */ /* 0x000fe20000000000 */
[----:B------:R-:W-:Y:S01]  /*2010*/  UMOV UR26, UR34 ;  /* 0x00000022001a7c82 */ /* 0x000fe20008000000 */
[----:B------:R-:W-:Y:S01]  /*2020*/  UMOV UR28, UR36 ;  /* 0x00000024001c7c82 */ /* 0x000fe20008000000 */
[----:B------:R-:W-:Y:S01]  /*2030*/  UMOV UR25, UR33 ;  /* 0x0000002100197c82 */ /* 0x000fe20008000000 */
[----:B------:R-:W-:Y:S01]  /*2040*/  UMOV UR18, URZ ;  /* 0x000000ff00127c82 */ /* 0x000fe20008000000 */
[----:B------:R-:W-:Y:S01]  /*2050*/  UMOV UR21, UR36 ;  /* 0x0000002400157c82 */ /* 0x000fe20008000000 */
[----:B------:R-:W-:Y:S01]  /*2060*/  UMOV UR17, UR33 ;  /* 0x0000002100117c82 */ /* 0x000fe20008000000 */
[----:B------:R4:W-:Y:S01]  /*2070*/  UTMALDG.3D.2CTA [UR32], [UR40], desc[UR48] ;  /* 0x00003020280075b4 */ /* 0x0009e20008211000 */
[----:B------:R-:W-:Y:S01]  /*2080*/  UMOV UR14, 0xff0000 ;  /* 0x00ff0000000e7882 */ /* 0x000fe20000000000 */
[----:B------:R-:W-:Y:S01]  /*2090*/  UMOV UR13, UR36 ;  /* 0x00000024000d7c82 */ /* 0x000fe20008000000 */
[----:B------:R-:W-:Y:S01]  /*20a0*/  UMOV UR9, UR33 ;  /* 0x0000002100097c82 */ /* 0x000fe20008000000 */
[----:B------:R4:W-:Y:S01]  /*20b0*/  UTMALDG.3D.MULTICAST.2CTA [UR24], [UR38], UR7, desc[UR48] ;  /* 0x00003018260073b4 */ /* 0x0009e20008211807 */
[----:B------:R4:W-:Y:S01]  /*20c0*/  UTMALDG.4D.2CTA [UR16], [UR30], desc[UR48] ;  /* 0x000030101e0075b4 */ /* 0x0009e20008219000 */
[----:B------:R4:W-:Y:S02]  /*20d0*/  UTMALDG.4D.MULTICAST.2CTA [UR8], [UR22], UR14, desc[UR48] ;  /* 0x00003008160073b4 */ /* 0x0009e4000821980e */
[----:B----4-:R-:W-:Y:S01]  /*20e0*/  NOP ;  /* 0x0000000000007918 */ /* 0x010fe20000000000 */
.L_x_32:
[----:B------:R-:W-:Y:S05]  /*20f0*/  BSYNC.RECONVERGENT B0 ;  /* 0x0000000000007941 */ /* 0x000fea0003800200 */
.L_x_31:
[----:B------:R-:W-:Y:S02]  /*2100*/  UIADD3 UR34, UPT, UPT, UR34, 0x100, URZ ;  /* 0x0000010022227890 */ /* 0x000fe4000fffe0ff */
[----:B------:R-:W-:Y:S02]  /*2110*/  UIADD3 UR11, UPT, UPT, UR11, 0x4, URZ ;  /* 0x000000040b0b7890 */ /* 0x000fe4000fffe0ff */
[----:B------:R-:W-:Y:S01]  /*2120*/  UIADD3 UR19, UPT, UPT, UR19, 0x4, URZ ;  /* 0x0000000413137890 */ /* 0x000fe2000fffe0ff */
[----:B------:R-:W-:Y:S01]  /*2130*/  UMOV UR4, UR15 ;  /* 0x0000000f00047c82 */ /* 0x000fe20008000000 */
[----:B------:R-:W-:Y:S01]  /*2140*/  UMOV UR14, UR51 ;  /* 0x00000033000e7c82 */ /* 0x000fe20008000000 */
[----:B------:R-:W-:Y:S09]  /*2150*/  BRA.U UP4, `(.L_x_33) ;  /* 0xfffffff904ec7547 */ /* 0x000ff2000b83ffff */
.L_x_25:
[----:B------:R-:W-:Y:S01]  /*2160*/  ULEA UR4, UR15, UR5, 0x3 ;  /* 0x000000050f047291 */ /* 0x000fe2000f8e18ff */
[----:B-1----:R-:W-:Y:S01]  /*2170*/  SHF.L.U32 R0, R12, 0x1f, RZ ;  /* 0x0000001f0c007819 */ /* 0x002fe200000006ff */
[----:B------:R-:W-:Y:S01]  /*2180*/  @!P2 SYNCS.ARRIVE.TRANS64.A1T0 RZ, [UR5+0xa8], RZ ;  /* 0x0000a8ffffffa9a7 */ /* 0x000fe20008100005 */
[----:B------:R-:W-:-:S06]  /*2190*/  UISETP.GT.AND UP0, UPT, UR58, UR57, UPT ;  /* 0x000000393a00728c */ /* 0x000fcc000bf04270 */
[----:B--23--:R1:W2:Y:S03]  /*21a0*/  SYNCS.PHASECHK.TRANS64.TRYWAIT P1, [UR4+0x30], R0 ;  /* 0x00003000ff0075a7 */ /* 0x00c2a60008021104 */
[----:B------:R-:W-:Y:S05]  /*21b0*/  BRA.U !UP0, `(.L_x_34) ;  /* 0x0000000508187547 */ /* 0x000fea000b800000 */
[----:B------:R-:W-:Y:S01]  /*21c0*/  UIADD3 UR29, UPT, UPT, UR61, UR14, URZ ;  /* 0x0000000e3d1d7290 */ /* 0x000fe2000fffe0ff */
[----:B------:R-:W-:-:S11]  /*21d0*/  UMOV UR6, UR15 ;  /* 0x0000000f00067c82 */ /* 0x000fd60008000000 */
.L_x_42:
[----:B------:R-:W-:Y:S01]  /*21e0*/  ULEA UR7, UR6, UR5, 0x3 ;  /* 0x0000000506077291 */ /* 0x000fe2000f8e18ff */
[----:B--2---:R-:W-:Y:S01]  /*21f0*/  @P4 MOV R2, 0xe000 ;  /* 0x0000e00000024802 */ /* 0x004fe20000000f00 */
[----:B--23--:R-:W-:Y:S10]  /*2200*/  @P1 BRA `(.L_x_35) ;  /* 0x00000000000c1947 */ /* 0x00cff40003800000 */
[----:B------:R-:W-:-:S04]  /*2210*/  SHF.L.U32 R3, R12, 0x1f, RZ ;  /* 0x0000001f0c037819 */ /* 0x000fc800000006ff */
[----:B------:R-:W2:Y:S02]  /*2220*/  SYNCS.PHASECHK.TRANS64.TRYWAIT P0, [UR7+0x30], R3 ;  /* 0x00003003ff0075a7 */ /* 0x000ea40008001107 */
[----:B--2---:R-:W-:Y:S05]  /*2230*/  @!P0 BRA `(.L_x_36) ;  /* 0x0000008000608947 */ /* 0x004fea0003800000 */
.L_x_35:
[----:B------:R2:W-:Y:S01]  /*2240*/  @P4 SYNCS.ARRIVE.TRANS64 RZ, [UR7], R2 ;  /* 0x00000002ffff49a7 */ /* 0x0005e20008000007 */
[----:B------:R-:W-:-:S04]  /*2250*/  ULOP3.LUT UR4, UR47, 0x2, URZ, 0xfc, !UPT ;  /* 0x000000022f047892 */ /* 0x000fc8000f8efcff */
[----:B------:R-:W-:-:S09]  /*2260*/  UISETP.NE.AND UP0, UPT, UR4, 0x2, UPT ;  /* 0x000000020400788c */ /* 0x000fd2000bf05270 */
[----:B------:R-:W-:Y:S05]  /*2270*/  BRA.U UP0, `(.L_x_37) ;  /* 0x0000000100047547 */ /* 0x000fea000b800000 */
[----:B------:R-:W-:Y:S05]  /*2280*/  BPT.TRAP 0x1 ;  /* 0x000000040000795c */ /* 0x000fea0000300000 */
.L_x_37:
[----:B------:R-:W-:Y:S04]  /*2290*/  BSSY.RECONVERGENT B0, `(.L_x_38) ;  /* 0x0000003000007945 */ /* 0x000fe80003800200 */
[----:B------:R-:W-:Y:S05]  /*22a0*/  @!P3 BRA `(.L_x_39) ;  /* 0x000000000004b947 */ /* 0x000fea0003800000 */
[----:B------:R-:W-:Y:S05]  /*22b0*/  BPT.TRAP 0x1 ;  /* 0x000000040000795c */ /* 0x000fea0000300000 */
.L_x_39:
[----:B------:R-:W-:Y:S05]  /*22c0*/  BSYNC.RECONVERGENT B0 ;  /* 0x0000000000007941 */ /* 0x000fea0003800200 */
.L_x_38:
        /* <DEDUP_REMOVED lines=11> */
[----:B------:R-:W-:Y:S02]  /*2380*/  ULEA UR32, UR6, UR5, 0xe ;  /* 0x0000000506207291 */ /* 0x000fe4000f8e70ff */
[----:B------:R-:W-:Y:S02]  /*2390*/  UIADD3 UR22, UP3, UPT, UR44, 0x80, URZ ;  /* 0x000000802c167890 */ /* 0x000fe4000ff7e0ff */
[----:B------:R-:W-:Y:S02]  /*23a0*/  ULEA UR24, UR6, UR43, 0xd ;  /* 0x0000002b06187291 */ /* 0x000fe4000f8e68ff */
[----:B------:R-:W-:Y:S02]  /*23b0*/  UIADD3 UR8, UP2, UPT, UR44, 0x180, URZ ;  /* 0x000001802c087890 */ /* 0x000fe4000ff5e0ff */
[----:B------:R-:W-:Y:S02]  /*23c0*/  USHF.L.U32 UR34, UR14, 0x8, URZ ;  /* 0x000000080e227899 */ /* 0x000fe400080006ff */
[----:B------:R-:W-:-:S02]  /*23d0*/  ULOP3.LUT UR33, UR7, 0xfefffff8, URZ, 0xc0, !UPT ;  /* 0xfefffff807217892 */ /* 0x000fc4000f8ec0ff */
[----:B------:R-:W-:Y:S02]  /*23e0*/  UIADD3.X UR23, UPT, UPT, URZ, UR45, URZ, UP3, !UPT ;  /* 0x0000002dff177290 */ /* 0x000fe40009ffe4ff */
[----:B------:R-:W-:Y:S02]  /*23f0*/  UIADD3 UR32, UPT, UPT, UR32, 0x8400, URZ ;  /* 0x0000840020207890 */ /* 0x000fe4000fffe0ff */
[----:B------:R-:W-:Y:S02]  /*2400*/  UIADD3.X UR9, UPT, UPT, URZ, UR45, URZ, UP2, !UPT ;  /* 0x0000002dff097290 */ /* 0x000fe400097fe4ff */
[----:B------:R-:W-:Y:S02]  /*2410*/  UIADD3 UR24, UPT, UPT, UR5, 0x20400, UR24 ;  /* 0x0002040005187890 */ /* 0x000fe4000fffe018 */
[----:B------:R-:W-:Y:S02]  /*2420*/  UPRMT UR4, URZ, 0x5410, UR37 ;  /* 0x00005410ff047896 */ /* 0x000fe40008000025 */
[----:B------:R-:W-:-:S02]  /*2430*/  USHF.L.U32 UR16, UR6, 0xb, URZ ;  /* 0x0000000b06107899 */ /* 0x000fc400080006ff */
[----:B------:R-:W-:Y:S01]  /*2440*/  UIADD3 UR30, UP1, UPT, UR44, 0x280, URZ ;  /* 0x000002802c1e7890 */ /* 0x000fe2000ff3e0ff */
[----:B------:R-:W-:Y:S01]  /*2450*/  UMOV UR40, 0x0 ;  /* 0x0000000000287882 */ /* 0x000fe20000000000 */
[----:B------:R-:W-:Y:S01]  /*2460*/  UMOV UR41, 0x10000000 ;  /* 0x1000000000297882 */ /* 0x000fe20000000000 */
[----:B------:R-:W-:Y:S01]  /*2470*/  UIADD3 UR38, UP0, UPT, UR44, 0x380, URZ ;  /* 0x000003802c267890 */ /* 0x000fe2000ff1e0ff */
[----:B------:R-:W-:Y:S01]  /*2480*/  UTMALDG.3D.2CTA [UR32], [UR22], desc[UR40] ;  /* 0x00002820160075b4 */ /* 0x000fe20008211000 */
[----:B------:R-:W-:Y:S02]  /*2490*/  USHF.L.U32 UR19, UR14, 0x2, URZ ;  /* 0x000000020e137899 */ /* 0x000fe400080006ff */
[----:B------:R-:W-:Y:S01]  /*24a0*/  ULOP3.LUT UR13, UR16, UR46, URZ, 0xfc, !UPT ;  /* 0x0000002e100d7292 */ /* 0x000fe2000f8efcff */
[----:B------:R-:W-:Y:S01]  /*24b0*/  UMOV UR28, UR36 ;  /* 0x00000024001c7c82 */ /* 0x000fe20008000000 */
[----:B------:R-:W-:Y:S01]  /*24c0*/  UMOV UR25, UR33 ;  /* 0x0000002100197c82 */ /* 0x000fe20008000000 */
[----:B------:R-:W-:Y:S01]  /*24d0*/  UMOV UR26, UR34 ;  /* 0x00000022001a7c82 */ /* 0x000fe20008000000 */
[----:B------:R-:W-:Y:S01]  /*24e0*/  UIADD3.X UR31, UPT, UPT, URZ, UR45, URZ, UP1, !UPT ;  /* 0x0000002dff1f7290 */ /* 0x000fe20008ffe4ff */
[----:B------:R4:W-:Y:S01]  /*24f0*/  UTMALDG.3D.MULTICAST.2CTA [UR24], [UR8], UR4, desc[UR40] ;  /* 0x00002818080073b4 */ /* 0x0009e20008211804 */
[----:B------:R-:W-:-:S02]  /*2500*/  UIADD3 UR16, UPT, UPT, UR5, 0x2c400, UR16 ;  /* 0x0002c40005107890 */ /* 0x000fc4000fffe010 */
[----:B------:R-:W-:Y:S02]  /*2510*/  UIADD3 UR11, UPT, UPT, UR50, UR19, URZ ;  /* 0x00000013320b7290 */ /* 0x000fe4000fffe0ff */
[----:B------:R-:W-:Y:S01]  /*2520*/  UIADD3.X UR39, UPT, UPT, URZ, UR45, URZ, UP0, !UPT ;  /* 0x0000002dff277290 */ /* 0x000fe200087fe4ff */
[----:B------:R-:W-:Y:S01]  /*2530*/  UMOV UR18, URZ ;  /* 0x000000ff00127c82 */ /* 0x000fe20008000000 */
[----:B------:R-:W-:Y:S01]  /*2540*/  UMOV UR21, UR36 ;  /* 0x0000002400157c82 */ /* 0x000fe20008000000 */
[----:B------:R-:W-:Y:S02]  /*2550*/  UMOV UR17, UR33 ;  /* 0x0000002100117c82 */ /* 0x000fe40008000000 */
[----:B------:R1:W-:Y:S01]  /*2560*/  UTMALDG.4D.2CTA [UR16], [UR30], desc[UR40] ;  /* 0x000028101e0075b4 */ /* 0x0003e20008219000 */
[----:B----4-:R-:W-:Y:S01]  /*2570*/  UIADD3 UR8, UPT, UPT, UR5, 0x2f400, UR13 ;  /* 0x0002f40005087890 */ /* 0x010fe2000fffe00d */
[----:B------:R-:W-:Y:S02]  /*2580*/  UMOV UR4, 0xff0000 ;  /* 0x00ff000000047882 */ /* 0x000fe40000000000 */
[----:B------:R-:W-:Y:S01]  /*2590*/  UMOV UR13, UR36 ;  /* 0x00000024000d7c82 */ /* 0x000fe20008000000 */
[----:B------:R-:W-:-:S05]  /*25a0*/  UMOV UR9, UR33 ;  /* 0x0000002100097c82 */ /* 0x000fca0008000000 */
[----:B------:R1:W-:Y:S02]  /*25b0*/  UTMALDG.4D.MULTICAST.2CTA [UR8], [UR38], UR4, desc[UR40] ;  /* 0x00002808260073b4 */ /* 0x0003e40008219804 */
[----:B-1----:R-:W-:Y:S01]  /*25c0*/  NOP ;  /* 0x0000000000007918 */ /* 0x002fe20000000000 */
.L_x_41:
[----:B------:R-:W-:Y:S05]  /*25d0*/  BSYNC.RECONVERGENT B0 ;  /* 0x0000000000007941 */ /* 0x000fea0003800200 */
.L_x_40:
[----:B------:R-:W-:Y:S01]  /*25e0*/  UIADD3 UR14, UPT, UPT, UR14, 0x1, URZ ;  /* 0x000000010e0e7890 */ /* 0x000fe2000fffe0ff */
[----:B------:R-:W-:-:S03]  /*25f0*/  UMOV UR6, UR15 ;  /* 0x0000000f00067c82 */ /* 0x000fc60008000000 */
[----:B------:R-:W-:-:S09]  /*2600*/  UISETP.NE.AND UP0, UPT, UR14, UR29, UPT ;  /* 0x0000001d0e00728c */ /* 0x000fd2000bf05270 */
[----:B------:R-:W-:Y:S05]  /*2610*/  BRA.U UP0, `(.L_x_42) ;  /* 0xfffffff900f07547 */ /* 0x000fea000b83ffff */
.L_x_34:
[C---:B------:R-:W-:Y:S01]  /*2620*/  LEA R3, R11.reuse, UR5, 0x3 ;  /* 0x000000050b037c11 */ /* 0x040fe2000f8e18ff */
[----:B------:R-:W-:Y:S01]  /*2630*/  NOP ;  /* 0x0000000000007918 */ /* 0x000fe20000000000 */
[----:B-1----:R-:W-:Y:S02]  /*2640*/  SHF.L.U32 R0, R10, 0x1f, RZ ;  /* 0x0000001f0a007819 */ /* 0x002fe400000006ff */
[----:B------:R-:W-:Y:S02]  /*2650*/  LEA R5, R11, UR5, 0x4 ;  /* 0x000000050b057c11 */ /* 0x000fe4000f8e20ff */
[----:B------:R-:W1:Y:S02]  /*2660*/  SYNCS.PHASECHK.TRANS64.TRYWAIT P0, [R3+URZ+0xb0], R0 ;  /* 0x0000b000030075a7 */ /* 0x000e6400080011ff */
[----:B-1----:R-:W-:Y:S05]  /*2670*/  @!P0 BRA `(.L_x_43) ;  /* 0x0000007c00688947 */ /* 0x002fea0003800000 */
.L_x_156:
[----:B------:R-:W4:Y:S01]  /*2680*/  LDS.128 R4, [R5+0x120] ;  /* 0x0001200005047984 */ /* 0x000f220000000c00 */
[----:B------:R-:W-:Y:S01]  /*2690*/  UISETP.GE.AND UP0, UPT, UR42, 0x1, UPT ;  /* 0x000000012a00788c */ /* 0x000fe2000bf06270 */
[----:B------:R-:W-:Y:S01]  /*26a0*/  @!PT LDS RZ, [RZ] ;  /* 0x00000000fffff984 */ /* 0x000fe20000000800 */
[----:B------:R-:W-:Y:S01]  /*26b0*/  @!PT LDS RZ, [RZ] ;  /* 0x00000000fffff984 */ /* 0x000fe20000000800 */
[----:B------:R-:W-:Y:S01]  /*26c0*/  @!PT LDS RZ, [RZ] ;  /* 0x00000000fffff984 */ /* 0x000fe20000000800 */
[----:B------:R-:W-:Y:S01]  /*26d0*/  @!PT LDS RZ, [RZ] ;  /* 0x00000000fffff984 */ /* 0x000fe20000000800 */
[----:B------:R1:W-:Y:S06]  /*26e0*/  MEMBAR.ALL.CTA ;  /* 0x0000000000007992 */ /* 0x0003ec0000008000 */
[----:B-1----:R-:W1:Y:S01]  /*26f0*/  FENCE.VIEW.ASYNC.S ;  /* 0x00000000000073c6 */ /* 0x002e620000000000 */
[----:B----4-:R-:W-:-:S13]  /*2700*/  LOP3.LUT P0, RZ, R6, 0x1, RZ, 0xc0, !PT ;  /* 0x0000000106ff7812 */ /* 0x010fda000780c0ff */
[----:B-1----:R-:W-:Y:S01]  /*2710*/  VOTEU.ANY UP1, P0 ;  /* 0x0000000000ff7886 */ /* 0x002fe20000020100 */
[----:B------:R-:W-:-:S13]  /*2720*/  PLOP3.LUT P0, PT, PT, PT, UP1, 0x80, 0x8 ;  /* 0x000000000008781c */ /* 0x000fda0003f0f018 */
[----:B------:R-:W-:Y:S02]  /*2730*/  @P0 LOP3.LUT R0, R5, 0xffff, RZ, 0xc0, !PT ;  /* 0x0000ffff05000812 */ /* 0x000fe400078ec0ff */
[----:B--2---:R-:W-:Y:S02]  /*2740*/  @P0 MOV R2, R4 ;  /* 0x0000000400020202 */ /* 0x004fe40000000f00 */
[----:B------:R-:W-:Y:S01]  /*2750*/  @P0 R2UR UR6, R0 ;  /* 0x00000000000602ca */ /* 0x000fe200000e0000 */
[----:B------:R-:W-:Y:S01]  /*2760*/  VIADD R0, R3, 0xc0 ;  /* 0x000000c003007836 */ /* 0x000fe20000000000 */
[----:B------:R-:W-:Y:S02]  /*2770*/  @P0 SHF.R.U32.HI R4, RZ, 0x10, R5 ;  /* 0x00000010ff040819 */ /* 0x000fe40000011605 */
[----:B------:R-:W-:Y:S02]  /*2780*/  @P0 R2UR UR7, R2 ;  /* 0x00000000020702ca */ /* 0x000fe400000e0000 */
[----:B------:R-:W-:-:S02]  /*2790*/  PRMT R0, RZ, 0x654, R0 ;  /* 0x00000654ff007816 */ /* 0x000fc40000000000 */
[----:B------:R-:W-:Y:S02]  /*27a0*/  @P0 R2UR UR4, R4 ;  /* 0x00000000040402ca */ /* 0x000fe400000e0000 */
[----:B------:R1:W-:Y:S03]  /*27b0*/  SYNCS.ARRIVE.TRANS64.RED.A1T0 RZ, [R0+URZ], RZ ;  /* 0x000000ff00ff79a7 */ /* 0x0003e600081004ff */
[----:B------:R-:W-:-:S04]  /*27c0*/  @UP1 UMOV UR52, UR6 ;  /* 0x0000000600341c82 */ /* 0x000fc80008000000 */
[----:B------:R-:W-:-:S04]  /*27d0*/  @UP1 UMOV UR53, UR7 ;  /* 0x0000000700351c82 */ /* 0x000fc80008000000 */
[----:B------:R-:W-:Y:S01]  /*27e0*/  @UP1 UMOV UR36, UR4 ;  /* 0x0000000400241c82 */ /* 0x000fe20008000000 */
[----:B------:R-:W-:Y:S05]  /*27f0*/  BRA.U !UP0, `(.L_x_44) ;  /* 0x0000000108d47547 */ /* 0x000fea000b800000 */
[----:B------:R-:W2:Y:S01]  /*2800*/  LDCU.128 UR16, c[0x0][0xf10] ;  /* 0x0001e200ff1077ac */ /* 0x000ea20008000c00 */
[----:B------:R-:W4:Y:S01]  /*2810*/  LDCU UR11, c[0x0][0xf20] ;  /* 0x0001e400ff0b77ac */ /* 0x000f220008000800 */
[----:B------:R-:W3:Y:S01]  /*2820*/  LDCU UR24, c[0x0][0xf0c] ;  /* 0x0001e180ff1877ac */ /* 0x000ee20008000800 */
[----:B------:R-:W1:Y:S01]  /*2830*/  LDCU.64 UR8, c[0x0][0xf28] ;  /* 0x0001e500ff0877ac */ /* 0x000e620008000a00 */
[----:B------:R-:W-:Y:S02]  /*2840*/  UISETP.NE.AND UP3, UPT, UR42, 0x1, UPT ;  /* 0x000000012a00788c */ /* 0x000fe4000bf65270 */
[----:B--2---:R-:W-:Y:S02]  /*2850*/  UIMAD.WIDE.U32 UR12, UR55, UR19, URZ ;  /* 0x00000013370c72a5 */ /* 0x004fe4000f8e00ff */
[----:B------:R-:W-:Y:S02]  /*2860*/  UIMAD.WIDE.U32 UR6, UR56, UR16, URZ ;  /* 0x00000010380672a5 */ /* 0x000fe4000f8e00ff */
[----:B------:R-:W-:-:S02]  /*2870*/  UISETP.NE.AND UP0, UPT, UR18, 0x1, UPT ;  /* 0x000000011200788c */ /* 0x000fc4000bf05270 */
[----:B------:R-:W-:Y:S01]  /*2880*/  UIMAD.WIDE.U32 UR22, UR52, UR19, URZ ;  /* 0x00000013341672a5 */ /* 0x000fe2000f8e00ff */
[----:B------:R-:W-:Y:S02]  /*2890*/  UMOV UR12, UR13 ;  /* 0x0000000d000c7c82 */ /* 0x000fe40008000000 */
[----:B------:R-:W-:Y:S01]  /*28a0*/  UMOV UR6, UR7 ;  /* 0x0000000700067c82 */ /* 0x000fe20008000000 */
[----:B----4-:R-:W-:Y:S02]  /*28b0*/  USHF.R.U32.HI UR12, URZ, UR11, UR12 ;  /* 0x0000000bff0c7299 */ /* 0x010fe4000801160c */
[----:B------:R-:W-:Y:S02]  /*28c0*/  USHF.R.U32.HI UR7, URZ, UR17, UR6 ;  /* 0x00000011ff077299 */ /* 0x000fe40008011606 */
[----:B---3--:R-:W-:Y:S02]  /*28d0*/  UISETP.NE.AND UP2, UPT, UR24, 0x1, UPT ;  /* 0x000000011800788c */ /* 0x008fe4000bf45270 */
[----:B------:R-:W-:-:S02]  /*28e0*/  USEL UR6, UR55, UR12, !UP0 ;  /* 0x0000000c37067287 */ /* 0x000fc4000c000000 */
[----:B------:R-:W-:Y:S02]  /*28f0*/  USEL UR7, UR56, UR7, !UP2 ;  /* 0x0000000738077287 */ /* 0x000fe4000d000000 */
[----:B-1----:R-:W-:Y:S01]  /*2900*/  UIMAD.WIDE.U32 UR12, UR6, UR8, URZ ;  /* 0x00000008060c72a5 */ /* 0x002fe2000f8e00ff */
[----:B------:R-:W-:Y:S01]  /*2910*/  UMOV UR4, UR23 ;  /* 0x0000001700047c82 */ /* 0x000fe20008000000 */
[----:B------:R-:W-:Y:S02]  /*2920*/  UIMAD.WIDE.U32 UR20, UR53, UR16, URZ ;  /* 0x00000010351472a5 */ /* 0x000fe4000f8e00ff */
[----:B------:R-:W-:-:S03]  /*2930*/  UIMAD.WIDE.U32 UR22, UR7, UR8, URZ ;  /* 0x00000008071672a5 */ /* 0x000fc6000f8e00ff */
[----:B------:R-:W-:Y:S01]  /*2940*/  UMOV UR12, UR13 ;  /* 0x0000000d000c7c82 */ /* 0x000fe20008000000 */
[----:B------:R-:W-:Y:S02]  /*2950*/  USHF.R.U32.HI UR4, URZ, UR11, UR4 ;  /* 0x0000000bff047299 */ /* 0x000fe40008011604 */
[----:B------:R-:W-:Y:S01]  /*2960*/  @UP3 USHF.R.U32.HI UR6, URZ, UR9, UR12 ;  /* 0x00000009ff063299 */ /* 0x000fe2000801160c */
[----:B------:R-:W-:Y:S01]  /*2970*/  UMOV UR20, UR21 ;  /* 0x0000001500147c82 */ /* 0x000fe20008000000 */
[----:B------:R-:W-:Y:S01]  /*2980*/  UMOV UR22, UR23 ;  /* 0x0000001700167c82 */ /* 0x000fe20008000000 */
[----:B------:R-:W-:Y:S02]  /*2990*/  USHF.R.U32.HI UR17, URZ, UR17, UR20 ;  /* 0x00000011ff117299 */ /* 0x000fe40008011614 */
[----:B------:R-:W-:Y:S02]  /*29a0*/  USEL UR4, UR52, UR4, !UP0 ;  /* 0x0000000434047287 */ /* 0x000fe4000c000000 */
[----:B------:R-:W-:-:S02]  /*29b0*/  @UP3 USHF.R.U32.HI UR7, URZ, UR9, UR22 ;  /* 0x00000009ff073299 */ /* 0x000fc40008011616 */
[----:B------:R-:W-:Y:S02]  /*29c0*/  UIMAD UR11, UR42, UR6, URZ ;  /* 0x000000062a0b72a4 */ /* 0x000fe4000f8e02ff */
[----:B------:R-:W-:Y:S02]  /*29d0*/  USEL UR6, UR53, UR17, !UP2 ;  /* 0x0000001135067287 */ /* 0x000fe4000d000000 */
[----:B------:R-:W-:Y:S02]  /*29e0*/  UIMAD UR12, UR42, UR7, URZ ;  /* 0x000000072a0c72a4 */ /* 0x000fe4000f8e02ff */
[----:B------:R-:W-:Y:S02]  /*29f0*/  UISETP.GE.AND UP0, UPT, UR4, UR11, UPT ;  /* 0x0000000b0400728c */ /* 0x000fe4000bf06270 */
[----:B------:R-:W-:Y:S02]  /*2a00*/  UIMAD.WIDE.U32 UR16, UR4, UR8, URZ ;  /* 0x00000008041072a5 */ /* 0x000fe4000f8e00ff */
[----:B------:R-:W-:-:S02]  /*2a10*/  UISETP.GE.OR UP0, UPT, UR6, UR12, UP0 ;  /* 0x0000000c0600728c */ /* 0x000fc40008706670 */
[----:B------:R-:W-:Y:S02]  /*2a20*/  UIMAD.WIDE.U32 UR12, UR6, UR8, URZ ;  /* 0x00000008060c72a5 */ /* 0x000fe4000f8e00ff */
[----:B------:R-:W-:Y:S01]  /*2a30*/  UIADD3 UR14, UPT, UPT, -UR4, URZ, URZ ;  /* 0x000000ff040e7290 */ /* 0x000fe2000fffe1ff */
[----:B------:R-:W-:Y:S01]  /*2a40*/  UMOV UR11, UR17 ;  /* 0x00000011000b7c82 */ /* 0x000fe20008000000 */
[----:B------:R-:W-:Y:S02]  /*2a50*/  UIADD3 UR12, UPT, UPT, -UR6, URZ, URZ ;  /* 0x000000ff060c7290 */ /* 0x000fe4000fffe1ff */
[----:B------:R-:W-:-:S03]  /*2a60*/  USHF.R.U32.HI UR11, URZ, UR9, UR11 ;  /* 0x00000009ff0b7299 */ /* 0x000fc6000801160b */
[----:B------:R-:W-:Y:S01]  /*2a70*/  @!UP0 UMOV UR8, UR13 ;  /* 0x0000000d00088c82 */ /* 0x000fe20008000000 */
[----:B------:R-:W-:Y:S02]  /*2a80*/  UIMAD UR14, UR18, UR14, UR52 ;  /* 0x0000000e120e72a4 */ /* 0x000fe4000f8e0234 */
[----:B------:R-:W-:Y:S02]  /*2a90*/  USEL UR11, UR4, UR11, !UP3 ;  /* 0x0000000b040b7287 */ /* 0x000fe4000d800000 */
[----:B------:R-:W-:Y:S02]  /*2aa0*/  @!UP0 USHF.R.U32.HI UR8, URZ, UR9, UR8 ;  /* 0x00000009ff088299 */ /* 0x000fe40008011608 */
[----:B------:R-:W-:Y:S02]  /*2ab0*/  UIADD3 UR9, UPT, UPT, -UR11, URZ, URZ ;  /* 0x000000ff0b097290 */ /* 0x000fe4000fffe1ff */
[----:B------:R-:W-:Y:S02]  /*2ac0*/  @!UP0 USEL UR8, UR6, UR8, !UP3 ;  /* 0x0000000806088287 */ /* 0x000fe4000d800000 */
[----:B------:R-:W-:-:S02]  /*2ad0*/  UIMAD UR9, UR42, UR9, UR4 ;  /* 0x000000092a0972a4 */ /* 0x000fc4000f8e0204 */
[----:B------:R-:W-:Y:S02]  /*2ae0*/  @!UP0 UIADD3 UR11, UPT, UPT, UR11, -UR8, URZ ;  /* 0x800000080b0b8290 */ /* 0x000fe4000fffe0ff */
[----:B------:R-:W-:Y:S02]  /*2af0*/  @!UP0 UIMAD UR8, UR9, UR7, UR8 ;  /* 0x00000007090882a4 */ /* 0x000fe4000f8e0208 */
[----:B------:R-:W-:Y:S02]  /*2b00*/  @!UP0 UIMAD UR4, UR42, UR11, UR6 ;  /* 0x0000000b2a0482a4 */ /* 0x000fe4000f8e0206 */
[----:B------:R-:W-:Y:S02]  /*2b10*/  UIMAD UR7, UR24, UR12, UR53 ;  /* 0x0000000c180772a4 */ /* 0x000fe4000f8e0235 */
[----:B------:R-:W-:Y:S01]  /*2b20*/  UIMAD UR52, UR4, UR18, UR14 ;  /* 0x00000012043472a4 */ /* 0x000fe2000f8e020e */
[----:B------:R-:W-:Y:S02]  /*2b30*/  @!UP0 UMOV UR6, UR8 ;  /* 0x0000000800068c82 */ /* 0x000fe40008000000 */
[----:B------:R-:W-:-:S12]  /*2b40*/  UIMAD UR53, UR6, UR24, UR7 ;  /* 0x00000018063572a4 */ /* 0x000fd8000f8e0207 */
.L_x_44:
[----:B------:R-:W2:Y:S02]  /*2b50*/  LDCU UR4, c[0x0][0xf30] ;  /* 0x0001e600ff0477ac */ /* 0x000ea40008000800 */
[----:B--2---:R-:W-:-:S09]  /*2b60*/  UISETP.NE.AND UP0, UPT, UR4, 0x1, UPT ;  /* 0x000000010400788c */ /* 0x004fd2000bf05270 */
[----:B------:R-:W-:Y:S05]  /*2b70*/  BRA.U UP0, `(.L_x_45) ;  /* 0x0000000100447547 */ /* 0x000fea000b800000 */
[----:B------:R-:W2:Y:S01]  /*2b80*/  LDCU.128 UR16, c[0x0][0xf10] ;  /* 0x0001e200ff1077ac */ /* 0x000ea20008000c00 */
[----:B------:R-:W4:Y:S01]  /*2b90*/  LDCU UR11, c[0x0][0xf0c] ;  /* 0x0001e180ff0b77ac */ /* 0x000f220008000800 */
[----:B------:R-:W1:Y:S01]  /*2ba0*/  LDCU UR12, c[0x0][0xf20] ;  /* 0x0001e400ff0c77ac */ /* 0x000e620008000800 */
[----:B--2---:R-:W-:Y:S02]  /*2bb0*/  UIMAD.WIDE.U32 UR8, UR53, UR16, URZ ;  /* 0x00000010350872a5 */ /* 0x004fe4000f8e00ff */
[----:B------:R-:W-:Y:S02]  /*2bc0*/  UIMAD.WIDE.U32 UR6, UR52, UR19, URZ ;  /* 0x00000013340672a5 */ /* 0x000fe4000f8e00ff */
[----:B----4-:R-:W-:Y:S02]  /*2bd0*/  UISETP.NE.AND UP2, UPT, UR11, 0x1, UPT ;  /* 0x000000010b00788c */ /* 0x010fe4000bf45270 */
[----:B------:R-:W-:Y:S01]  /*2be0*/  UISETP.NE.AND UP0, UPT, UR18, 0x1, UPT ;  /* 0x000000011200788c */ /* 0x000fe2000bf05270 */
[----:B------:R-:W-:-:S02]  /*2bf0*/  UMOV UR8, UR9 ;  /* 0x0000000900087c82 */ /* 0x000fc40008000000 */
[----:B------:R-:W-:Y:S01]  /*2c00*/  UMOV UR4, UR7 ;  /* 0x0000000700047c82 */ /* 0x000fe20008000000 */
[----:B------:R-:W-:Y:S02]  /*2c10*/  USHF.R.U32.HI UR17, URZ, UR17, UR8 ;  /* 0x00000011ff117299 */ /* 0x000fe40008011608 */
[----:B-1----:R-:W-:Y:S02]  /*2c20*/  USHF.R.U32.HI UR4, URZ, UR12, UR4 ;  /* 0x0000000cff047299 */ /* 0x002fe40008011604 */
[----:B------:R-:W-:Y:S02]  /*2c30*/  USEL UR6, UR53, UR17, !UP2 ;  /* 0x0000001135067287 */ /* 0x000fe4000d000000 */
[----:B------:R-:W-:-:S04]  /*2c40*/  USEL UR4, UR52, UR4, !UP0 ;  /* 0x0000000434047287 */ /* 0x000fc8000c000000 */
[----:B------:R-:W-:Y:S02]  /*2c50*/  UIADD3 UR7, UPT, UPT, UR6, -UR4, URZ ;  /* 0x8000000406077290 */ /* 0x000fe4000fffe0ff */
[----:B------:R-:W-:Y:S02]  /*2c60*/  UIADD3 UR4, UPT, UPT, -UR6, UR4, URZ ;  /* 0x0000000406047290 */ /* 0x000fe4000fffe1ff */
[----:B------:R-:W-:Y:S02]  /*2c70*/  UIMAD UR52, UR7, UR18, UR52 ;  /* 0x00000012073472a4 */ /* 0x000fe4000f8e0234 */
[----:B------:R-:W-:-:S12]  /*2c80*/  UIMAD UR53, UR4, UR11, UR53 ;  /* 0x0000000b043572a4 */ /* 0x000fd8000f8e0235 */
.L_x_45:
[----:B------:R-:W-:Y:S01]  /*2c90*/  VIADD R11, R11, 0x1 ;  /* 0x000000010b0b7836 */ /* 0x000fe20000000000 */
[----:B------:R-:W-:Y:S01]  /*2ca0*/  R2UR UR4, R82 ;  /* 0x00000000520472ca */ /* 0x000fe200000e0000 */
[----:B------:R-:W-:Y:S01]  /*2cb0*/  UIADD3 UR28, UPT, UPT, UR53, UR63, URZ ;  /* 0x0000003f351c7290 */ /* 0x000fe2000fffe0ff */
[----:B------:R-:W-:Y:S02]  /*2cc0*/  PLOP3.LUT P2, PT, PT, PT, PT, 0x80, 0x8 ;  /* 0x000000000008781c */ /* 0x000fe40003f4f070 */
[----:B------:R-:W-:-:S04]  /*2cd0*/  ISETP.NE.AND P0, PT, R11, 0x2, PT ;  /* 0x000000020b00780c */ /* 0x000fc80003f05270 */
[----:B------:R-:W-:Y:S02]  /*2ce0*/  SEL R3, RZ, 0x1, P0 ;  /* 0x00000001ff037807 */ /* 0x000fe40000000000 */
[----:B------:R-:W-:Y:S02]  /*2cf0*/  SEL R11, R11, RZ, P0 ;  /* 0x000000ff0b0b7207 */ /* 0x000fe40000000000 */
[----:B------:R-:W-:Y:S01]  /*2d00*/  LOP3.LUT R10, R10, R3, RZ, 0x3c, !PT ;  /* 0x000000030a0a7212 */ /* 0x000fe200078e3cff */
[----:B------:R-:W-:Y:S01]  /*2d10*/  UIADD3 UR12, UPT, UPT, UR52, UR4, URZ ;  /* 0x00000004340c7290 */ /* 0x000fe2000fffe0ff */
[----:B------:R-:W-:Y:S11]  /*2d20*/  BRA.U UP1, `(.L_x_46) ;  /* 0xffffffed01647547 */ /* 0x000ff6000b83ffff */
[----:B------:R-:W-:Y:S01]  /*2d30*/  UIADD3 UR7, UPT, UPT, UR5, 0x30, URZ ;  /* 0x0000003005077890 */ /* 0x000fe2000fffe0ff */
[----:B------:R-:W-:-:S03]  /*2d40*/  SHF.L.U32 R3, R12, 0x1f, RZ ;  /* 0x0000001f0c037819 */ /* 0x000fc600000006ff */
[----:B------:R-:W-:-:S09]  /*2d50*/  ULEA UR4, UR15, UR7, 0x3 ;  /* 0x000000070f047291 */ /* 0x000fd2000f8e18ff */
[----:B------:R-:W2:Y:S02]  /*2d60*/  SYNCS.PHASECHK.TRANS64.TRYWAIT P0, [UR4], R3 ;  /* 0x00000003ff0075a7 */ /* 0x000ea40008001104 */
[----:B--2---:R-:W-:Y:S05]  /*2d70*/  @!P0 BRA `(.L_x_47) ;  /* 0x0000007400bc8947 */ /* 0x004fea0003800000 */
.L_x_158:
[----:B------:R-:W-:-:S04]  /*2d80*/  UIADD3 UR4, UPT, UPT, UR15, 0x1, URZ ;  /* 0x000000010f047890 */ /* 0x000fc8000fffe0ff */
[----:B------:R-:W-:-:S04]  /*2d90*/  UISETP.NE.AND UP0, UPT, UR4, 0x6, UPT ;  /* 0x000000060400788c */ /* 0x000fc8000bf05270 */
[----:B------:R-:W-:Y:S02]  /*2da0*/  USEL UR6, URZ, 0x1, UP0 ;  /* 0x00000001ff067887 */ /* 0x000fe40008000000 */
[----:B------:R-:W-:-:S04]  /*2db0*/  USEL UR4, UR4, URZ, UP0 ;  /* 0x000000ff04047287 */ /* 0x000fc80008000000 */
[----:B------:R-:W-:Y:S01]  /*2dc0*/  ULEA UR5, UR4, UR7, 0x3 ;  /* 0x0000000704057291 */ /* 0x000fe2000f8e18ff */
[----:B------:R-:W-:-:S04]  /*2dd0*/  LOP3.LUT R2, R12, UR6, RZ, 0x3c, !PT ;  /* 0x000000060c027c12 */ /* 0x000fc8000f8e3cff */
[----:B-1----:R-:W-:-:S04]  /*2de0*/  SHF.L.U32 R3, R2, 0x1f, RZ ;  /* 0x0000001f02037819 */ /* 0x002fc800000006ff */
[----:B------:R-:W1:Y:S02]  /*2df0*/  SYNCS.PHASECHK.TRANS64.TRYWAIT P0, [UR5], R3 ;  /* 0x00000003ff0075a7 */ /* 0x000e640008001105 */
[----:B-1----:R-:W-:Y:S05]  /*2e00*/  @!P0 BRA `(.L_x_48) ;  /* 0x0000007400b08947 */ /* 0x002fea0003800000 */
.L_x_160:
        /* <DEDUP_REMOVED lines=9> */
.L_x_162:
        /* <DEDUP_REMOVED lines=9> */
.L_x_164:
        /* <DEDUP_REMOVED lines=9> */
.L_x_166:
[----:B------:R-:W-:-:S04]  /*2fc0*/  UIADD3 UR4, UPT, UPT, UR4, 0x1, URZ ;  /* 0x0000000104047890 */ /* 0x000fc8000fffe0ff */
[----:B------:R-:W-:-:S04]  /*2fd0*/  UISETP.NE.AND UP0, UPT, UR4, 0x6, UPT ;  /* 0x000000060400788c */ /* 0x000fc8000bf05270 */
[----:B------:R-:W-:Y:S02]  /*2fe0*/  USEL UR5, URZ, 0x1, UP0 ;  /* 0x00000001ff057887 */ /* 0x000fe40008000000 */
[----:B------:R-:W-:-:S04]  /*2ff0*/  USEL UR4, UR4, URZ, UP0 ;  /* 0x000000ff04047287 */ /* 0x000fc80008000000 */
[----:B------:R-:W-:Y:S01]  /*3000*/  ULEA UR4, UR4, UR7, 0x3 ;  /* 0x0000000704047291 */ /* 0x000fe2000f8e18ff */
[----:B-1----:R-:W-:-:S04]  /*3010*/  LOP3.LUT R3, R2, UR5, RZ, 0x3c, !PT ;  /* 0x0000000502037c12 */ /* 0x002fc8000f8e3cff */
[----:B------:R-:W-:Y:S01]  /*3020*/  SHF.L.U32 R3, R3, 0x1f, RZ ;  /* 0x0000001f03037819 */ /* 0x000fe200000006ff */
[----:B------:R-:W-:-:S07]  /*3030*/  IMAD.U32 R0, RZ, RZ, UR4 ;  /* 0x00000004ff007e24 */ /* 0x000fce000f8e00ff */
.L_x_52:
[----:B-1----:R1:W2:Y:S02]  /*3040*/  SYNCS.PHASECHK.TRANS64.TRYWAIT P0, [R0+URZ], R3 ;  /* 0x00000003000075a7 */ /* 0x0022a400080011ff */
[----:B--2---:R-:W-:Y:S05]  /*3050*/  @!P0 NANOSLEEP.SYNCS 0x989680 ;  /* 0x009896800000895d */ /* 0x004fea0003900000 */
[----:B------:R-:W2:Y:S02]  /*3060*/  @!P0 SYNCS.PHASECHK.TRANS64 P0, [R0+URZ], R3 ;  /* 0x00000003000085a7 */ /* 0x000ea400080010ff */
[----:B--2---:R-:W-:Y:S05]  /*3070*/  @P0 EXIT ;  /* 0x000000000000094d */ /* 0x004fea0003800000 */
[----:B------:R-:W-:Y:S05]  /*3080*/  BRA `(.L_x_52) ;  /* 0xfffffffc00ec7947 */ /* 0x000fea000383ffff */
.L_x_22:
[----:B------:R-:W-:-:S04]  /*3090*/  UISETP.NE.AND UP0, UPT, UR54, URZ, UPT ;  /* 0x000000ff3600728c */ /* 0x000fc8000bf05270 */
[----:B------:R-:W-:-:S09]  /*30a0*/  UISETP.NE.OR UP0, UPT, UR20, 0x1, UP0 ;  /* 0x000000011400788c */ /* 0x000fd20008705670 */
[----:B------:R-:W-:Y:S05]  /*30b0*/  BRA.U UP0, `(.L_x_53) ;  /* 0x0000000500487547 */ /* 0x000fea000b800000 */
[----:B------:R-:W-:Y:S01]  /*30c0*/  ISETP.GE.U32.AND P2, PT, R0, 0x8, PT ;  /* 0x000000080000780c */ /* 0x000fe20003f46070 */
[----:B------:R-:W-:Y:S01]  /*30d0*/  IMAD.MOV.U32 R12, RZ, RZ, 0x1 ;  /* 0x00000001ff0c7424 */ /* 0x000fe200078e00ff */
[----:B------:R-:W-:Y:S02]  /*30e0*/  CS2R R10, SRZ ;  /* 0x00000000000a7805 */ /* 0x000fe4000001ff00 */
[----:B------:R-:W-:Y:S01]  /*30f0*/  CS2R R8, SRZ ;  /* 0x0000000000087805 */ /* 0x000fe2000001ff00 */
[----:B------:R-:W-:Y:S01]  /*3100*/  UMOV UR6, 0x400 ;  /* 0x0000040000067882 */ /* 0x000fe20000000000 */
[----:B------:R-:W-:Y:S01]  /*3110*/  UMOV UR5, URZ ;  /* 0x000000ff00057c82 */ /* 0x000fe20008000000 */
[----:B------:R-:W-:-:S12]  /*3120*/  ULEA UR6, UR54, UR6, 0x18 ;  /* 0x0000000636067291 */ /* 0x000fd8000f8ec0ff */
.L_x_57:
[----:B------:R-:W-:Y:S02]  /*3130*/  LEA R2, R8, UR6, 0x3 ;  /* 0x0000000608027c11 */ /* 0x000fe4000f8e18ff */
[----:B------:R-:W-:-:S03]  /*3140*/  SHF.L.U32 R5, R9, 0x1f, RZ ;  /* 0x0000001f09057819 */ /* 0x000fc600000006ff */
[----:B------:R-:W-:Y:S01]  /*3150*/  VIADD R4, R2, 0x100 ;  /* 0x0000010002047836 */ /* 0x000fe20000000000 */
[----:B------:R-:W2:Y:S02]  /*3160*/  SYNCS.PHASECHK.TRANS64.TRYWAIT P0, [R2+URZ+0xf0], R5 ;  /* 0x0000f005020075a7 */ /* 0x000ea400080011ff */
[----:B--2---:R-:W-:Y:S05]  /*3170*/  @!P0 BRA `(.L_x_54) ;  /* 0x0000007400348947 */ /* 0x004fea0003800000 */
.L_x_167:
[----:B------:R-:W-:Y:S01]  /*3180*/  ULEA UR4, UR5, UR6, 0x3 ;  /* 0x0000000605047291 */ /* 0x000fe2000f8e18ff */
[----:B------:R-:W-:Y:S02]  /*3190*/  PRMT R4, RZ, 0x654, R4 ;  /* 0x00000654ff047816 */ /* 0x000fe40000000004 */
[----:B--2---:R-:W-:Y:S01]  /*31a0*/  SHF.L.U32 R5, R12, 0x1f, RZ ;  /* 0x0000001f0c057819 */ /* 0x004fe200000006ff */
[----:B------:R-:W-:Y:S01]  /*31b0*/  UIADD3 UR7, UPT, UPT, UR4, 0xb0, URZ ;  /* 0x000000b004077890 */ /* 0x000fe2000fffe0ff */
[----:B------:R2:W-:Y:S05]  /*31c0*/  SYNCS.ARRIVE.TRANS64.RED.A1T0 RZ, [R4+URZ], RZ ;  /* 0x000000ff04ff79a7 */ /* 0x0005ea00081004ff */
[----:B------:R-:W-:Y:S01]  /*31d0*/  IMAD.U32 R7, RZ, RZ, UR7 ;  /* 0x00000007ff077e24 */ /* 0x000fe2000f8e00ff */
[----:B------:R-:W3:Y:S04]  /*31e0*/  SYNCS.PHASECHK.TRANS64.TRYWAIT P0, [UR4+0xc0], R5 ;  /* 0x0000c005ff0075a7 */ /* 0x000ee80008001104 */
[----:B------:R-:W-:Y:S01]  /*31f0*/  PRMT R6, R0, 0x654, R7 ;  /* 0x0000065400067816 */ /* 0x000fe20000000007 */
[----:B--2---:R-:W-:Y:S01]  /*3200*/  @!P2 IMAD.MOV.U32 R4, RZ, RZ, 0x10 ;  /* 0x00000010ff04a424 */ /* 0x004fe200078e00ff */
[----:B---3--:R-:W-:Y:S06]  /*3210*/  @!P0 BRA `(.L_x_55) ;  /* 0x0000007400208947 */ /* 0x008fec0003800000 */
.L_x_169:
[----:B------:R-:W-:Y:S01]  /*3220*/  ULEA UR8, UR5, UR6, 0x4 ;  /* 0x0000000605087291 */ /* 0x000fe2000f8e20ff */
[----:B------:R-:W-:Y:S01]  /*3230*/  SEL R3, R6, R3, !P2 ;  /* 0x0000000306037207 */ /* 0x000fe20005000000 */
[----:B------:R-:W-:Y:S01]  /*3240*/  UIADD3 UR9, UPT, UPT, UR4, 0xb0, URZ ;  /* 0x000000b004097890 */ /* 0x000fe2000fffe0ff */
[----:B--2---:R-:W-:Y:S01]  /*3250*/  LEA R2, R11, UR6, 0x3 ;  /* 0x000000060b027c11 */ /* 0x004fe2000f8e18ff */
[----:B------:R-:W-:Y:S01]  /*3260*/  UIADD3 UR8, UPT, UPT, UR8, 0x120, URZ ;  /* 0x0000012008087890 */ /* 0x000fe2000fffe0ff */
[----:B------:R-:W-:Y:S01]  /*3270*/  SHF.L.U32 R5, R10, 0x1f, RZ ;  /* 0x0000001f0a057819 */ /* 0x000fe200000006ff */
[----:B------:R2:W-:Y:S01]  /*3280*/  @!P2 SYNCS.ARRIVE.TRANS64.RED RZ, [R3+URZ], R4 ;  /* 0x0000000403ffa9a7 */ /* 0x0005e200080004ff */
[----:B------:R-:W-:Y:S01]  /*3290*/  UIADD3 UR4, UPT, UPT, UR5, 0x1, URZ ;  /* 0x0000000105047890 */ /* 0x000fe2000fffe0ff */
[----:B------:R-:W-:-:S03]  /*32a0*/  VIADD R8, R8, 0x1 ;  /* 0x0000000108087836 */ /* 0x000fc60000000000 */
[----:B------:R-:W-:Y:S02]  /*32b0*/  UISETP.NE.AND UP0, UPT, UR4, 0x2, UPT ;  /* 0x000000020400788c */ /* 0x000fe4000bf05270 */
[----:B------:R-:W-:Y:S06]  /*32c0*/  UGETNEXTWORKID.BROADCAST [UR8], [UR9] ;  /* 0x00000000080073ca */ /* 0x000fec0008000100 */
[----:B------:R-:W-:Y:S01]  /*32d0*/  USEL UR7, URZ, 0x1, UP0 ;  /* 0x00000001ff077887 */ /* 0x000fe20008000000 */
[----:B------:R-:W-:Y:S01]  /*32e0*/  ISETP.NE.AND P0, PT, R8, 0x2, PT ;  /* 0x000000020800780c */ /* 0x000fe20003f05270 */
[----:B------:R-:W-:Y:S01]  /*32f0*/  USEL UR5, UR4, URZ, UP0 ;  /* 0x000000ff04057287 */ /* 0x000fe20008000000 */
[----:B------:R-:W3:Y:S03]  /*3300*/  SYNCS.PHASECHK.TRANS64.TRYWAIT P1, [R2+URZ+0xb0], R5 ;  /* 0x0000b005020075a7 */ /* 0x000ee600080211ff */
[----:B------:R-:W-:Y:S01]  /*3310*/  LOP3.LUT R12, R12, UR7, RZ, 0x3c, !PT ;  /* 0x000000070c0c7c12 */ /* 0x000fe2000f8e3cff */
[----:B--23--:R-:W-:Y:S07]  /*3320*/  @!P1 BRA `(.L_x_56) ;  /* 0x0000007000f49947 */ /* 0x00cfee0003800000 */
.L_x_170:
[C---:B------:R-:W-:Y:S01]  /*3330*/  LEA R4, R11.reuse, UR6, 0x4 ;  /* 0x000000060b047c11 */ /* 0x040fe2000f8e20ff */
[----:B--2---:R-:W-:Y:S01]  /*3340*/  VIADD R2, R2, 0xc0 ;  /* 0x000000c002027836 */ /* 0x004fe20000000000 */
[----:B------:R-:W-:Y:S01]  /*3350*/  SEL R8, R8, RZ, P0 ;  /* 0x000000ff08087207 */ /* 0x000fe20000000000 */
[----:B------:R-:W-:-:S03]  /*3360*/  VIADD R11, R11, 0x1 ;  /* 0x000000010b0b7836 */ /* 0x000fc60000000000 */
[----:B------:R-:W2:Y:S01]  /*3370*/  LDS.128 R4, [R4+0x120] ;  /* 0x0001200004047984 */ /* 0x000ea20000000c00 */
[----:B------:R-:W-:Y:S02]  /*3380*/  PRMT R2, RZ, 0x654, R2 ;  /* 0x00000654ff027816 */ /* 0x000fe40000000002 */
[C---:B------:R-:W-:Y:S01]  /*3390*/  ISETP.NE.AND P1, PT, R11.reuse, 0x2, PT ;  /* 0x000000020b00780c */ /* 0x040fe20003f25270 */
[----:B------:R-:W-:Y:S01]  /*33a0*/  @!PT LDS RZ, [RZ] ;  /* 0x00000000fffff984 */ /* 0x000fe20000000800 */
[----:B------:R-:W-:Y:S01]  /*33b0*/  @!PT LDS RZ, [RZ] ;  /* 0x00000000fffff984 */ /* 0x000fe20000000800 */
[----:B------:R-:W-:Y:S01]  /*33c0*/  @!PT LDS RZ, [RZ] ;  /* 0x00000000fffff984 */ /* 0x000fe20000000800 */
[----:B------:R-:W-:Y:S01]  /*33d0*/  @!PT LDS RZ, [RZ] ;  /* 0x00000000fffff984 */ /* 0x000fe20000000800 */
[----:B------:R3:W-:Y:S06]  /*33e0*/  MEMBAR.ALL.CTA ;  /* 0x0000000000007992 */ /* 0x0007ec0000008000 */
[----:B---3--:R-:W3:Y:S01]  /*33f0*/  FENCE.VIEW.ASYNC.S ;  /* 0x00000000000073c6 */ /* 0x008ee20000000000 */
[----:B------:R-:W-:Y:S01]  /*3400*/  SEL R11, R11, RZ, P1 ;  /* 0x000000ff0b0b7207 */ /* 0x000fe20000800000 */
[----:B---3--:R3:W-:Y:S01]  /*3410*/  SYNCS.ARRIVE.TRANS64.RED.A1T0 RZ, [R2+URZ], RZ ;  /* 0x000000ff02ff79a7 */ /* 0x0087e200081004ff */
[----:B--2---:R-:W-:-:S02]  /*3420*/  LOP3.LUT P3, RZ, R6, 0x1, RZ, 0xc0, !PT ;  /* 0x0000000106ff7812 */ /* 0x004fc4000786c0ff */
[----:B------:R-:W-:-:S04]  /*3430*/  SEL R5, RZ, 0x1, P1 ;  /* 0x00000001ff057807 */ /* 0x000fc80000800000 */
[----:B------:R-:W-:Y:S02]  /*3440*/  LOP3.LUT R10, R10, R5, RZ, 0x3c, !PT ;  /* 0x000000050a0a7212 */ /* 0x000fe400078e3cff */
[----:B---3--:R-:W-:-:S04]  /*3450*/  SEL R2, RZ, 0x1, P0 ;  /* 0x00000001ff027807 */ /* 0x008fc80000000000 */
[----:B------:R-:W-:Y:S01]  /*3460*/  LOP3.LUT R9, R9, R2, RZ, 0x3c, !PT ;  /* 0x0000000209097212 */ /* 0x000fe200078e3cff */
[----:B------:R-:W-:Y:S06]  /*3470*/  @P3 BRA `(.L_x_57) ;  /* 0xfffffffc002c3947 */ /* 0x000fec000383ffff */
[----:B------:R-:W-:Y:S01]  /*3480*/  ULEA UR4, UR5, UR6, 0x3 ;  /* 0x0000000605047291 */ /* 0x000fe2000f8e18ff */
[----:B------:R-:W-:-:S08]  /*3490*/  SHF.L.U32 R3, R12, 0x1f, RZ ;  /* 0x0000001f0c037819 */ /* 0x000fd000000006ff */
[----:B------:R-:W2:Y:S02]  /*34a0*/  SYNCS.PHASECHK.TRANS64 P0, [UR4+0xc0], R3 ;  /* 0x0000c003ff0075a7 */ /* 0x000ea40008001004 */
[----:B--2---:R-:W-:Y:S05]  /*34b0*/  @P0 BRA `(.L_x_58) ;  /* 0x0000000000080947 */ /* 0x004fea0003800000 */
[----:B------:R-:W2:Y:S02]  /*34c0*/  SYNCS.PHASECHK.TRANS64.TRYWAIT P0, [UR4+0xc0], R3 ;  /* 0x0000c003ff0075a7 */ /* 0x000ea40008001104 */
[----:B--2---:R-:W-:Y:S05]  /*34d0*/  @!P0 BRA `(.L_x_59) ;  /* 0x00000070009c8947 */ /* 0x004fea0003800000 */
.L_x_58:
[----:B------:R-:W-:-:S04]  /*34e0*/  UIADD3 UR7, UPT, UPT, UR5, 0x1, URZ ;  /* 0x0000000105077890 */ /* 0x000fc8000fffe0ff */
[----:B------:R-:W-:-:S04]  /*34f0*/  UISETP.NE.AND UP0, UPT, UR7, 0x2, UPT ;  /* 0x000000020700788c */ /* 0x000fc8000bf05270 */
[----:B------:R-:W-:Y:S02]  /*3500*/  USEL UR8, URZ, 0x1, UP0 ;  /* 0x00000001ff087887 */ /* 0x000fe40008000000 */
[----:B------:R-:W-:-:S04]  /*3510*/  USEL UR7, UR7, URZ, UP0 ;  /* 0x000000ff07077287 */ /* 0x000fc80008000000 */
[----:B------:R-:W-:Y:S01]  /*3520*/  ULEA UR7, UR7, UR6, 0x3 ;  /* 0x0000000607077291 */ /* 0x000fe2000f8e18ff */
[----:B--2---:R-:W-:-:S04]  /*3530*/  LOP3.LUT R3, R12, UR8, RZ, 0x3c, !PT ;  /* 0x000000080c037c12 */ /* 0x004fc8000f8e3cff */
[----:B------:R-:W-:-:S04]  /*3540*/  SHF.L.U32 R0, R3, 0x1f, RZ ;  /* 0x0000001f03007819 */ /* 0x000fc800000006ff */
[----:B------:R-:W2:Y:S02]  /*3550*/  SYNCS.PHASECHK.TRANS64 P0, [UR7+0xc0], R0 ;  /* 0x0000c000ff0075a7 */ /* 0x000ea40008001007 */
[----:B-12---:R-:W-:Y:S05]  /*3560*/  @P0 EXIT ;  /* 0x000000000000094d */ /* 0x006fea0003800000 */
[----:B------:R-:W-:Y:S02]  /*3570*/  SHF.L.U32 R3, R3, 0x1f, RZ ;  /* 0x0000001f03037819 */ /* 0x000fe400000006ff */
[----:B------:R-:W-:-:S07]  /*3580*/  MOV R0, UR7 ;  /* 0x0000000700007c02 */ /* 0x000fce0008000f00 */
.L_x_60:
[----:B-1----:R1:W2:Y:S02]  /*3590*/  SYNCS.PHASECHK.TRANS64.TRYWAIT P0, [R0+URZ+0xc0], R3 ;  /* 0x0000c003000075a7 */ /* 0x0022a400080011ff */
[----:B--2---:R-:W-:Y:S05]  /*35a0*/  @!P0 NANOSLEEP.SYNCS 0x989680 ;  /* 0x009896800000895d */ /* 0x004fea0003900000 */
[----:B------:R-:W2:Y:S02]  /*35b0*/  @!P0 SYNCS.PHASECHK.TRANS64 P0, [R0+URZ+0xc0], R3 ;  /* 0x0000c003000085a7 */ /* 0x000ea400080010ff */
[----:B--2---:R-:W-:Y:S05]  /*35c0*/  @P0 EXIT ;  /* 0x000000000000094d */ /* 0x004fea0003800000 */
[----:B------:R-:W-:Y:S05]  /*35d0*/  BRA `(.L_x_60) ;  /* 0xfffffffc00ec7947 */ /* 0x000fea000383ffff */
.L_x_53:
[----:B------:R-:W-:Y:S05]  /*35e0*/  BRA.U UP5, `(.L_x_61) ;  /* 0x0000001505947547 */ /* 0x000fea000b800000 */
[----:B------:R-:W-:Y:S01]  /*35f0*/  UMOV UR4, 0x40 ;  /* 0x0000004000047882 */ /* 0x000fe20000000000 */
[----:B------:R-:W-:Y:S01]  /*3600*/  NOP ;  /* 0x0000000000007918 */ /* 0x000fe20000000000 */
[----:B------:R-:W-:Y:S01]  /*3610*/  ULEA UR5, UR54, UR4, 0x18 ;  /* 0x0000000436057291 */ /* 0x000fe2000f8ec0ff */
[----:B------:R-:W-:Y:S02]  /*3620*/  UMOV UR6, 0x400 ;  /* 0x0000040000067882 */ /* 0x000fe40000000000 */
[----:B------:R-:W-:-:S06]  /*3630*/  ULEA UR6, UR54, UR6, 0x18 ;  /* 0x0000000636067291 */ /* 0x000fcc000f8ec0ff */
[----:B------:R-:W2:Y:S02]  /*3640*/  LDS.U8 R0, [UR5+0x1c] ;  /* 0x00001c05ff007984 */ /* 0x000ea40008000000 */
[----:B--2---:R-:W-:-:S13]  /*3650*/  ISETP.NE.AND P0, PT, R0, RZ, PT ;  /* 0x000000ff0000720c */ /* 0x004fda0003f05270 */
[----:B------:R-:W-:Y:S05]  /*3660*/  @P0 BRA `(.L_x_62) ;  /* 0x0000000400080947 */ /* 0x000fea0003800000 */
[----:B------:R-:W-:Y:S02]  /*3670*/  UISETP.NE.U32.AND UP1, UPT, UR70, 0x1, UPT ;  /* 0x000000014600788c */ /* 0x000fe4000bf25070 */
[----:B------:R-:W-:-:S07]  /*3680*/  UIADD3 UR7, UPT, UPT, UR5, 0x8, URZ ;  /* 0x0000000805077890 */ /* 0x000fce000fffe0ff */
[----:B------:R-:W-:Y:S05]  /*3690*/  BRA.U !UP1, `(.L_x_63) ;  /* 0x00000001099c7547 */ /* 0x000fea000b800000 */
[----:B------:R-:W-:Y:S01]  /*36a0*/  ELECT P0, URZ, PT ;  /* 0x0000000000ff782f */ /* 0x000fe20003800000 */
[----:B------:R-:W-:-:S12]  /*36b0*/  BSSY B0, `(.L_x_63) ;  /* 0x0000025000007945 */ /* 0x000fd80003800000 */
[----:B------:R-:W-:Y:S05]  /*36c0*/  @!P0 BRA `(.L_x_64) ;  /* 0x00000000008c8947 */ /* 0x000fea0003800000 */
[----:B------:R-:W-:-:S05]  /*36d0*/  UMOV UR4, 0x10 ;  /* 0x0000001000047882 */ /* 0x000fca0000000000 */
[----:B------:R-:W-:Y:S04]  /*36e0*/  DEPBAR.LE SB2, 0x36 ;  /* 0x0000ad800000791a */ /* 0x000fe80000000000 */
[----:B------:R-:W2:Y:S02]  /*36f0*/  UTCATOMSWS.2CTA.FIND_AND_SET.ALIGN UP0, UR4, UR4 ;  /* 0x00000004000475e3 */ /* 0x000ea40008200800 */
[----:B--2---:R-:W-:Y:S01]  /*3700*/  MOV R11, UR4 ;  /* 0x00000004000b7c02 */ /* 0x004fe20008000f00 */
[----:B------:R-:W-:Y:S06]  /*3710*/  BRA.U UP0, `(.L_x_65) ;  /* 0x0000000100187547 */ /* 0x000fec000b800000 */
.L_x_66:
[----:B------:R-:W-:Y:S05]  /*3720*/  NANOSLEEP 0x64 ;  /* 0x000000640000795d */ /* 0x000fea0003800000 */
[----:B------:R-:W-:-:S05]  /*3730*/  UMOV UR4, 0x10 ;  /* 0x0000001000047882 */ /* 0x000fca0000000000 */
[----:B------:R-:W-:Y:S04]  /*3740*/  DEPBAR.LE SB2, 0x36 ;  /* 0x0000ad800000791a */ /* 0x000fe80000000000 */
[----:B------:R-:W2:Y:S02]  /*3750*/  UTCATOMSWS.2CTA.FIND_AND_SET.ALIGN UP0, UR4, UR4 ;  /* 0x00000004000475e3 */ /* 0x000ea40008200800 */
[----:B--2---:R-:W-:Y:S01]  /*3760*/  MOV R11, UR4 ;  /* 0x00000004000b7c02 */ /* 0x004fe20008000f00 */
[----:B------:R-:W-:Y:S05]  /*3770*/  BRA.U !UP0, `(.L_x_66) ;  /* 0xfffffffd08e87547 */ /* 0x000fea000b83ffff */
.L_x_65:
[----:B------:R-:W2:Y:S01]  /*3780*/  LDS R7, [UR5+0x10] ;  /* 0x00001005ff077984 */ /* 0x000ea20008000800 */
[----:B------:R-:W-:Y:S01]  /*3790*/  IMAD.U32 R5, RZ, RZ, UR6 ;  /* 0x00000006ff057e24 */ /* 0x000fe2000f8e00ff */
[----:B------:R-:W-:-:S03]  /*37a0*/  MOV R4, UR71 ;  /* 0x0000004700047c02 */ /* 0x000fc60008000f00 */
[----:B------:R-:W-:Y:S01]  /*37b0*/  VIADD R5, R5, 0x140 ;  /* 0x0000014005057836 */ /* 0x000fe20000000000 */
[----:B--2---:R-:W-:-:S04]  /*37c0*/  SHF.L.U32 R7, R7, 0x1f, RZ ;  /* 0x0000001f07077819 */ /* 0x004fc800000006ff */
[----:B------:R-:W2:Y:S02]  /*37d0*/  SYNCS.PHASECHK.TRANS64.TRYWAIT P0, [UR5+0x8], R7 ;  /* 0x00000807ff0075a7 */ /* 0x000ea40008001105 */
[----:B--2---:R-:W-:Y:S05]  /*37e0*/  @P0 BRA `(.L_x_67) ;  /* 0x0000000000080947 */ /* 0x004fea0003800000 */
[----:B------:R-:W2:Y:S02]  /*37f0*/  SYNCS.PHASECHK.TRANS64.TRYWAIT P0, [UR5+0x8], R7 ;  /* 0x00000807ff0075a7 */ /* 0x000ea40008001105 */
[----:B--2---:R-:W-:Y:S05]  /*3800*/  @!P0 BRA `(.L_x_68) ;  /* 0x0000006c00e88947 */ /* 0x004fea0003800000 */
.L_x_67:
[----:B--2---:R-:W-:Y:S01]  /*3810*/  HFMA2 R0, -RZ, RZ, 0, 5.9604644775390625e-08 ;  /* 0x00000001ff007431 */ /* 0x004fe200000001ff */
[----:B------:R-:W-:Y:S01]  /*3820*/  UPRMT UR4, UR71, 0x654, UR7 ;  /* 0x0000065447047896 */ /* 0x000fe20008000007 */
[----:B------:R-:W-:Y:S01]  /*3830*/  IMAD.MOV.U32 R8, RZ, RZ, 0xffff ;  /* 0x0000ffffff087424 */ /* 0x000fe200078e00ff */
[----:B------:R-:W-:Y:S01]  /*3840*/  PRMT R4, R4, 0x654, R5 ;  /* 0x0000065404047816 */ /* 0x000fe20000000005 */
[----:B------:R-:W-:Y:S02]  /*3850*/  IMAD.MOV.U32 R6, RZ, RZ, 0x4 ;  /* 0x00000004ff067424 */ /* 0x000fe400078e00ff */
[----:B------:R-:W-:Y:S01]  /*3860*/  IMAD.SHL.U32 R9, R11, 0x20, RZ ;  /* 0x000000200b097824 */ /* 0x000fe200078e00ff */
[----:B------:R-:W-:Y:S02]  /*3870*/  MOV R5, UR4 ;  /* 0x0000000400057c02 */ /* 0x000fe40008000f00 */
[-C--:B------:R-:W-:Y:S01]  /*3880*/  SHF.L.U32 R8, R8, R11.reuse, RZ ;  /* 0x0000000b08087219 */ /* 0x080fe200000006ff */
[----:B------:R2:W-:Y:S01]  /*3890*/  SYNCS.ARRIVE.TRANS64.RED RZ, [UR4], R6 ;  /* 0x00000006ffff79a7 */ /* 0x0005e20008000404 */
[----:B------:R-:W-:Y:S01]  /*38a0*/  SHF.L.U32 R7, R0, R11, RZ ;  /* 0x0000000b00077219 */ /* 0x000fe200000006ff */
[----:B------:R2:W-:Y:S04]  /*38b0*/  STS [UR6+0x140], R9 ;  /* 0x00014009ff007988 */ /* 0x0005e80008000806 */
[----:B------:R2:W-:Y:S04]  /*38c0*/  STAS [R4.64], R11 ;  /* 0x0000000b04007dbd */ /* 0x0005e8000c0008ff */
[----:B------:R2:W-:Y:S04]  /*38d0*/  ATOMS.OR RZ, [UR5+0x14], R8 ;  /* 0x00001408ffff798c */ /* 0x0005e8000b000005 */
[----:B------:R2:W-:Y:S04]  /*38e0*/  ATOMS.OR RZ, [UR5+0x18], R7 ;  /* 0x00001807ffff798c */ /* 0x0005e8000b000005 */
[----:B------:R2:W-:Y:S02]  /*38f0*/  ATOMS.XOR RZ, [UR5+0x10], R0 ;  /* 0x00001000ffff798c */ /* 0x0005e4000b800005 */
.L_x_64:
[----:B-1----:R-:W-:Y:S05]  /*3900*/  BSYNC B0 ;  /* 0x0000000000007941 */ /* 0x002fea0003800000 */
.L_x_63:
[----:B------:R-:W-:Y:S05]  /*3910*/  BRA.U UP1, `(.L_x_69) ;  /* 0x00000001016c7547 */ /* 0x000fea000b800000 */
[----:B------:R-:W-:-:S03]  /*3920*/  UMOV UR4, 0xffffffff ;  /* 0xffffffff00047882 */ /* 0x000fc60000000000 */
[----:B------:R-:W-:Y:S05]  /*3930*/  BRA.DIV UR4, `(.L_x_70) ;  /* 0x0000006e04b47947 */ /* 0x000fea000b800000 */
[----:B------:R-:W-:-:S13]  /*3940*/  ELECT P0, URZ, PT ;  /* 0x0000000000ff782f */ /* 0x000fda0003800000 */
.L_x_174:
[----:B------:R-:W-:Y:S05]  /*3950*/  @!P0 BRA `(.L_x_69) ;  /* 0x00000000005c8947 */ /* 0x000fea0003800000 */
[----:B--2---:R-:W2:Y:S02]  /*3960*/  LDS R5, [UR5+0x10] ;  /* 0x00001005ff057984 */ /* 0x004ea40008000800 */
[----:B--2---:R-:W-:-:S04]  /*3970*/  SHF.L.U32 R5, R5, 0x1f, RZ ;  /* 0x0000001f05057819 */ /* 0x004fc800000006ff */
[----:B------:R-:W2:Y:S02]  /*3980*/  SYNCS.PHASECHK.TRANS64.TRYWAIT P0, [UR5+0x8], R5 ;  /* 0x00000805ff0075a7 */ /* 0x000ea40008001105 */
[----:B--2---:R-:W-:Y:S05]  /*3990*/  @P0 BRA `(.L_x_71) ;  /* 0x0000000000080947 */ /* 0x004fea0003800000 */
[----:B------:R-:W2:Y:S02]  /*39a0*/  SYNCS.PHASECHK.TRANS64.TRYWAIT P0, [UR5+0x8], R5 ;  /* 0x00000805ff0075a7 */ /* 0x000ea40008001105 */
[----:B--2---:R-:W-:Y:S05]  /*39b0*/  @!P0 BRA `(.L_x_72) ;  /* 0x0000006c00b88947 */ /* 0x004fea0003800000 */
.L_x_71:
[----:B------:R-:W3:Y:S01]  /*39c0*/  LDS R7, [UR6+0x140] ;  /* 0x00014006ff077984 */ /* 0x000ee20008000800 */
[----:B--2---:R-:W-:Y:S02]  /*39d0*/  HFMA2 R0, -RZ, RZ, 0, 5.9604644775390625e-08 ;  /* 0x00000001ff007431 */ /* 0x004fe400000001ff */
[----:B------:R-:W-:Y:S01]  /*39e0*/  IMAD.MOV.U32 R4, RZ, RZ, 0xffff ;  /* 0x0000ffffff047424 */ /* 0x000fe200078e00ff */
[----:B------:R-:W-:Y:S01]  /*39f0*/  UPRMT UR4, UR71, 0x654, UR7 ;  /* 0x0000065447047896 */ /* 0x000fe20008000007 */
[----:B---3--:R-:W-:-:S03]  /*3a00*/  IMAD.SHL.U32 R5, R7, 0x20, RZ ;  /* 0x0000002007057824 */ /* 0x008fc600078e00ff */
[-C--:B------:R-:W-:Y:S02]  /*3a10*/  SHF.L.U32 R4, R4, R7.reuse, RZ ;  /* 0x0000000704047219 */ /* 0x080fe400000006ff */
[----:B------:R-:W-:Y:S01]  /*3a20*/  SHF.L.U32 R7, R0, R7, RZ ;  /* 0x0000000700077219 */ /* 0x000fe200000006ff */
[----:B------:R3:W-:Y:S04]  /*3a30*/  STS [UR6+0x140], R5 ;  /* 0x00014005ff007988 */ /* 0x0007e80008000806 */
[----:B------:R3:W-:Y:S04]  /*3a40*/  ATOMS.OR RZ, [UR5+0x14], R4 ;  /* 0x00001404ffff798c */ /* 0x0007e8000b000005 */
[----:B------:R3:W-:Y:S01]  /*3a50*/  ATOMS.OR RZ, [UR5+0x18], R7 ;  /* 0x00001807ffff798c */ /* 0x0007e2000b000005 */
[----:B------:R-:W-:Y:S03]  /*3a60*/  SYNCS.ARRIVE.TRANS64.RED.A1T0 RZ, [UR4], RZ ;  /* 0x000000ffffff79a7 */ /* 0x000fe60008100404 */
[----:B------:R3:W-:Y:S01]  /*3a70*/  ATOMS.XOR RZ, [UR5+0x10], R0 ;  /* 0x00001000ffff798c */ /* 0x0007e2000b800005 */
[----:B------:R-:W-:Y:S05]  /*3a80*/  BRA `(.L_x_69) ;  /* 0x0000000000107947 */ /* 0x000fea0003800000 */
.L_x_62:
[----:B------:R-:W-:Y:S02]  /*3a90*/  MOV R0, 0xffffffff ;  /* 0xffffffff00007802 */ /* 0x000fe40000000f00 */
[----:B------:R-:W-:-:S03]  /*3aa0*/  MOV R4, 0x3ad0 ;  /* 0x00003ad000047802 */ /* 0x000fc60000000f00 */
[----:B------:R2:W-:Y:S04]  /*3ab0*/  STS [UR6+0x140], R0 ;  /* 0x00014000ff007988 */ /* 0x0005e80008000806 */
[----:B-12--5:R-:W-:Y:S05]  /*3ac0*/  CALL.REL.NOINC `($__internal_1_$__cuda_sm10x_tcgen05_guardrail_trap_phase_invalid_during_alloc) ;  /* 0x00000074005c7944 */ /* 0x026fea0003c00000 */
.L_x_69:
[----:B------:R-:W-:Y:S05]  /*3ad0*/  WARPSYNC.ALL ;  /* 0x0000000000007948 */ /* 0x000fea0003800000 */
[----:B------:R-:W4:Y:S01]  /*3ae0*/  S2UR UR4, SR_CgaCtaId ;  /* 0x00000000000479c3 */ /* 0x000f220000008800 */
[----:B------:R-:W-:Y:S01]  /*3af0*/  UMOV UR42, 0x400 ;  /* 0x00000400002a7882 */ /* 0x000fe20000000000 */
[----:B------:R-:W-:-:S06]  /*3b00*/  NOP ;  /* 0x0000000000007918 */ /* 0x000fcc0000000000 */
[----:B------:R-:W-:Y:S06]  /*3b10*/  BAR.ARV 0x6, 0xa0 ;  /* 0x0182800000007b1d */ /* 0x000fec0000002000 */
[----:B------:R-:W1:Y:S01]  /*3b20*/  LDCU UR11, c[0x0][0x38c] ;  /* 0x00007180ff0b77ac */ /* 0x000e620008000800 */
[----:B------:R-:W-:Y:S01]  /*3b30*/  LOP3.LUT R3, R3, 0xffff, RZ, 0xc0, !PT ;  /* 0x0000ffff03037812 */ /* 0x000fe200078ec0ff */
[----:B--2---:R-:W-:Y:S01]  /*3b40*/  IMAD.MOV.U32 R9, RZ, RZ, 0x1 ;  /* 0x00000001ff097424 */ /* 0x004fe200078e00ff */
[----:B------:R-:W-:Y:S01]  /*3b50*/  LOP3.LUT R2, R2, 0xffff, RZ, 0xc0, !PT ;  /* 0x0000ffff02027812 */ /* 0x000fe200078ec0ff */
[----:B------:R-:W-:Y:S01]  /*3b60*/  IMAD.MOV.U32 R8, RZ, RZ, RZ ;  /* 0x000000ffff087224 */ /* 0x000fe200078e00ff */
[----:B------:R-:W-:Y:S01]  /*3b70*/  R2UR UR60, R3 ;  /* 0x00000000033c72ca */ /* 0x000fe200000e0000 */
[----:B------:R-:W-:Y:S01]  /*3b80*/  UMOV UR65, URZ ;  /* 0x000000ff00417c82 */ /* 0x000fe20008000000 */
[----:B------:R-:W-:-:S02]  /*3b90*/  R2UR UR68, R2 ;  /* 0x00000000024472ca */ /* 0x000fc400000e0000 */
[----:B------:R-:W-:Y:S01]  /*3ba0*/  CS2R R2, SRZ ;  /* 0x0000000000027805 */ /* 0x000fe2000001ff00 */
[----:B------:R-:W-:Y:S01]  /*3bb0*/  UMOV UR39, URZ ;  /* 0x000000ff00277c82 */ /* 0x000fe20008000000 */
[----:B----4-:R-:W-:Y:S01]  /*3bc0*/  ULEA UR42, UR4, UR42, 0x18 ;  /* 0x0000002a042a7291 */ /* 0x010fe2000f8ec0ff */
[----:B------:R-:W-:Y:S01]  /*3bd0*/  UMOV UR38, URZ ;  /* 0x000000ff00267c82 */ /* 0x000fe20008000000 */
[----:B------:R-:W-:Y:S02]  /*3be0*/  UISETP.NE.AND UP2, UPT, UR70, URZ, UPT ;  /* 0x000000ff4600728c */ /* 0x000fe4000bf45270 */
[----:B------:R-:W-:Y:S02]  /*3bf0*/  UIADD3 UR6, UPT, UPT, UR42, 0x8400, URZ ;  /* 0x000084002a067890 */ /* 0x000fe4000fffe0ff */
[----:B------:R-:W-:-:S03]  /*3c00*/  UIADD3 UR5, UPT, UPT, UR42, 0x20400, URZ ;  /* 0x000204002a057890 */ /* 0x000fc6000fffe0ff */
[----:B---3--:R-:W2:Y:S01]  /*3c10*/  LDS R0, [UR42+0x140] ;  /* 0x0001402aff007984 */ /* 0x008ea20008000800 */
[----:B------:R-:W-:Y:S02]  /*3c20*/  UIADD3 UR4, UPT, UPT, UR42, 0x2c400, URZ ;  /* 0x0002c4002a047890 */ /* 0x000fe4000fffe0ff */
[----:B------:R-:W-:Y:S02]  /*3c30*/  UIADD3 UR7, UPT, UPT, UR42, 0x2f400, URZ ;  /* 0x0002f4002a077890 */ /* 0x000fe4000fffe0ff */
[----:B-1----:R-:W-:Y:S02]  /*3c40*/  UIADD3 UR11, UPT, UPT, UR11, 0xff, URZ ;  /* 0x000000ff0b0b7890 */ /* 0x002fe4000fffe0ff */
[----:B------:R-:W-:Y:S02]  /*3c50*/  USHF.R.U32.HI UR10, URZ, 0x4, UR6 ;  /* 0x00000004ff0a7899 */ /* 0x000fe40008011606 */
[----:B------:R-:W-:Y:S02]  /*3c60*/  USHF.R.U32.HI UR8, URZ, 0x4, UR5 ;  /* 0x00000004ff087899 */ /* 0x000fe40008011605 */
[----:B------:R-:W-:-:S02]  /*3c70*/  USHF.R.U32.HI UR6, URZ, 0x4, UR4 ;  /* 0x00000004ff067899 */ /* 0x000fc40008011604 */
[----:B------:R-:W-:Y:S02]  /*3c80*/  USHF.R.U32.HI UR5, URZ, 0x4, UR7 ;  /* 0x00000004ff057899 */ /* 0x000fe40008011607 */
[----:B------:R-:W-:Y:S02]  /*3c90*/  USHF.R.S32.HI UR9, URZ, 0x1f, UR11 ;  /* 0x0000001fff097899 */ /* 0x000fe4000801140b */
[----:B------:R-:W-:Y:S02]  /*3ca0*/  ULOP3.LUT UR6, UR6, 0x3fff, URZ, 0xc0, !UPT ;  /* 0x00003fff06067892 */ /* 0x000fe4000f8ec0ff */
[----:B------:R-:W-:Y:S02]  /*3cb0*/  ULOP3.LUT UR5, UR5, 0x3fff, URZ, 0xc0, !UPT ;  /* 0x00003fff05057892 */ /* 0x000fe4000f8ec0ff */
[----:B------:R-:W-:Y:S02]  /*3cc0*/  ULOP3.LUT UR8, UR8, 0x3fff, URZ, 0xc0, !UPT ;  /* 0x00003fff08087892 */ /* 0x000fe4000f8ec0ff */
[----:B------:R-:W-:-:S02]  /*3cd0*/  ULEA.HI UR4, UR9, UR11, URZ, 0x8 ;  /* 0x0000000b09047291 */ /* 0x000fc4000f8f40ff */
[----:B------:R-:W-:Y:S02]  /*3ce0*/  ULOP3.LUT UR63, UR6, 0x10000, URZ, 0xfc, !UPT ;  /* 0x00010000063f7892 */ /* 0x000fe4000f8efcff */
[----:B------:R-:W-:Y:S02]  /*3cf0*/  ULOP3.LUT UR10, UR10, 0x3fff, URZ, 0xc0, !UPT ;  /* 0x00003fff0a0a7892 */ /* 0x000fe4000f8ec0ff */
[----:B------:R-:W-:Y:S02]  /*3d00*/  ULOP3.LUT UR64, UR5, 0x10000, URZ, 0xfc, !UPT ;  /* 0x0001000005407892 */ /* 0x000fe4000f8efcff */
[----:B------:R-:W-:Y:S02]  /*3d10*/  ULOP3.LUT UR62, UR8, 0x10000, URZ, 0xfc, !UPT ;  /* 0x00010000083e7892 */ /* 0x000fe4000f8efcff */
[----:B------:R-:W-:Y:S02]  /*3d20*/  USHF.R.S32.HI UR67, URZ, 0x8, UR4 ;  /* 0x00000008ff437899 */ /* 0x000fe40008011404 */
[----:B------:R-:W-:-:S02]  /*3d30*/  ULOP3.LUT UR61, UR10, 0x10000, URZ, 0xfc, !UPT ;  /* 0x000100000a3d7892 */ /* 0x000fc4000f8efcff */
[----:B------:R-:W-:Y:S01]  /*3d40*/  UISETP.LT.AND UP0, UPT, UR67, 0x1, UPT ;  /* 0x000000014300788c */ /* 0x000fe2000bf01270 */
[----:B------:R-:W-:Y:S01]  /*3d50*/  UMOV UR48, URZ ;  /* 0x000000ff00307c82 */ /* 0x000fe20008000000 */
[----:B--2---:R-:W-:Y:S02]  /*3d60*/  R2UR UR36, R0 ;  /* 0x00000000002472ca */ /* 0x004fe400000e0000 */
[----:B------:R-:W-:Y:S01]  /*3d70*/  USEL UR69, UR67, 0x1, !UP0 ;  /* 0x0000000143457887 */ /* 0x000fe2000c000000 */
[----:B------:R-:W-:Y:S01]  /*3d80*/  UMOV UR46, URZ ;  /* 0x000000ff002e7c82 */ /* 0x000fe20008000000 */
[----:B------:R-:W-:-:S09]  /*3d90*/  UMOV UR44, URZ ;  /* 0x000000ff002c7c82 */ /* 0x000fd20008000000 */
[----:B------:R-:W-:Y:S02]  /*3da0*/  UIADD3 UR59, UPT, UPT, UR36, 0x110, URZ ;  /* 0x00000110243b7890 */ /* 0x000fe4000fffe0ff */
[----:B------:R-:W-:Y:S02]  /*3db0*/  UIADD3 UR56, UPT, UPT, UR36, 0x104, URZ ;  /* 0x0000010424387890 */ /* 0x000fe4000fffe0ff */
[----:B------:R-:W-:Y:S02]  /*3dc0*/  UIADD3 UR58, UPT, UPT, UR36, 0x100, URZ ;  /* 0x00000100243a7890 */ /* 0x000fe4000fffe0ff */
[----:B------:R-:W-:Y:S02]  /*3dd0*/  UIADD3 UR54, UPT, UPT, UR36, 0x108, URZ ;  /* 0x0000010824367890 */ /* 0x000fe4000fffe0ff */
[----:B------:R-:W-:Y:S02]  /*3de0*/  UIADD3 UR52, UPT, UPT, UR36, 0x10c, URZ ;  /* 0x0000010c24347890 */ /* 0x000fe4000fffe0ff */
[----:B------:R-:W-:-:S02]  /*3df0*/  UIADD3 UR57, UPT, UPT, UR36, 0x114, URZ ;  /* 0x0000011424397890 */ /* 0x000fc4000fffe0ff */
[----:B------:R-:W-:Y:S02]  /*3e00*/  UIADD3 UR55, UPT, UPT, UR36, 0x118, URZ ;  /* 0x0000011824377890 */ /* 0x000fe4000fffe0ff */
[----:B------:R-:W-:Y:S02]  /*3e10*/  UIADD3 UR53, UPT, UPT, UR36, 0x11c, URZ ;  /* 0x0000011c24357890 */ /* 0x000fe4000fffe0ff */
[----:B------:R-:W-:Y:S02]  /*3e20*/  USHF.R.U32.HI UR6, URZ, 0x1a, UR59 ;  /* 0x0000001aff067899 */ /* 0x000fe4000801163b */
[----:B------:R-:W-:Y:S02]  /*3e30*/  USHF.R.U32.HI UR5, URZ, 0x11, UR56 ;  /* 0x00000011ff057899 */ /* 0x000fe40008011638 */
[----:B------:R-:W-:Y:S02]  /*3e40*/  USHF.R.U32.HI UR7, URZ, 0x11, UR58 ;  /* 0x00000011ff077899 */ /* 0x000fe4000801163a */
[----:B------:R-:W-:-:S02]  /*3e50*/  USHF.R.U32.HI UR8, URZ, 0x11, UR54 ;  /* 0x00000011ff087899 */ /* 0x000fc40008011636 */
[----:B------:R-:W-:Y:S02]  /*3e60*/  USHF.R.U32.HI UR4, URZ, 0x1a, UR57 ;  /* 0x0000001aff047899 */ /* 0x000fe40008011639 */
[----:B------:R-:W-:Y:S02]  /*3e70*/  USHF.R.U32.HI UR9, URZ, 0x1a, UR55 ;  /* 0x0000001aff097899 */ /* 0x000fe40008011637 */
[----:B------:R-:W-:Y:S02]  /*3e80*/  USHF.R.U32.HI UR11, URZ, 0x11, UR52 ;  /* 0x00000011ff0b7899 */ /* 0x000fe40008011634 */
[----:B------:R-:W-:Y:S02]  /*3e90*/  USHF.R.U32.HI UR12, URZ, 0x1a, UR53 ;  /* 0x0000001aff0c7899 */ /* 0x000fe40008011635 */
[----:B------:R-:W-:Y:S02]  /*3ea0*/  ULOP3.LUT UR50, UR6, 0x30, URZ, 0xc0, !UPT ;  /* 0x0000003006327892 */ /* 0x000fe4000f8ec0ff */
[----:B------:R-:W-:-:S02]  /*3eb0*/  ULOP3.LUT UR10, UR5, 0x6000, URZ, 0xc0, !UPT ;  /* 0x00006000050a7892 */ /* 0x000fc4000f8ec0ff */
[----:B------:R-:W-:Y:S02]  /*3ec0*/  ULOP3.LUT UR13, UR7, 0x6000, URZ, 0xc0, !UPT ;  /* 0x00006000070d7892 */ /* 0x000fe4000f8ec0ff */
[----:B------:R-:W-:Y:S02]  /*3ed0*/  ULOP3.LUT UR5, UR8, 0x6000, URZ, 0xc0, !UPT ;  /* 0x0000600008057892 */ /* 0x000fe4000f8ec0ff */
[----:B------:R-:W-:Y:S02]  /*3ee0*/  ULOP3.LUT UR4, UR4, 0x30, URZ, 0xc0, !UPT ;  /* 0x0000003004047892 */ /* 0x000fe4000f8ec0ff */
[----:B------:R-:W-:Y:S02]  /*3ef0*/  ULOP3.LUT UR8, UR9, 0x30, URZ, 0xc0, !UPT ;  /* 0x0000003009087892 */ /* 0x000fe4000f8ec0ff */
        /* <DEDUP_REMOVED lines=10> */
[----:B------:R-:W-:Y:S02]  /*3fa0*/  UPRMT UR51, UR50, 0x5410, UR13 ;  /* 0x0000541032337896 */ /* 0x000fe4000800000d */
[----:B------:R-:W-:Y:S02]  /*3fb0*/  UPRMT UR49, UR4, 0x5410, UR10 ;  /* 0x0000541004317896 */ /* 0x000fe4000800000a */
[----:B------:R-:W-:Y:S02]  /*3fc0*/  UPRMT UR47, UR8, 0x5410, UR5 ;  /* 0x00005410082f7896 */ /* 0x000fe40008000005 */
[----:B------:R-:W-:Y:S01]  /*3fd0*/  UPRMT UR45, UR6, 0x5410, UR7 ;  /* 0x00005410062d7896 */ /* 0x000fe20008000007 */
[----:B------:R-:W-:-:S11]  /*3fe0*/  UMOV UR50, URZ ;  /* 0x000000ff00327c82 */ /* 0x000fd60008000000 */
.L_x_80:
[C---:B------:R-:W-:Y:S02]  /*3ff0*/  LEA R0, R8.reuse, UR42, 0x3 ;  /* 0x0000002a08007c11 */ /* 0x040fe4000f8e18ff */
[----:B------:R-:W-:Y:S02]  /*4000*/  SHF.L.U32 R5, R3, 0x1f, RZ ;  /* 0x0000001f03057819 */ /* 0x000fe400000006ff */
[----:B------:R-:W-:Y:S02]  /*4010*/  LEA R4, R8, UR42, 0x4 ;  /* 0x0000002a08047c11 */ /* 0x000fe4000f8e20ff */
[----:B------:R-:W1:Y:S02]  /*4020*/  SYNCS.PHASECHK.TRANS64.TRYWAIT P0, [R0+URZ+0xb0], R5 ;  /* 0x0000b005000075a7 */ /* 0x000e6400080011ff */
[----:B-1-3--:R-:W-:Y:S05]  /*4030*/  @!P0 BRA `(.L_x_73) ;  /* 0x0000006800308947 */ /* 0x00afea0003800000 */
.L_x_175:
[----:B-1----:R-:W1:Y:S01]  /*4040*/  LDS.128 R4, [R4+0x120] ;  /* 0x0001200004047984 */ /* 0x002e620000000c00 */
[----:B------:R-:W-:Y:S02]  /*4050*/  VIADD R0, R0, 0xc0 ;  /* 0x000000c000007836 */ /* 0x000fe40000000000 */
[----:B------:R-:W-:Y:S01]  /*4060*/  VIADD R8, R8, 0x1 ;  /* 0x0000000108087836 */ /* 0x000fe20000000000 */
[----:B------:R-:W-:Y:S01]  /*4070*/  @!PT LDS RZ, [RZ] ;  /* 0x00000000fffff984 */ /* 0x000fe20000000800 */
[----:B------:R-:W-:Y:S01]  /*4080*/  @!PT LDS RZ, [RZ] ;  /* 0x00000000fffff984 */ /* 0x000fe20000000800 */
[----:B------:R-:W-:Y:S01]  /*4090*/  @!PT LDS RZ, [RZ] ;  /* 0x00000000fffff984 */ /* 0x000fe20000000800 */
[----:B------:R-:W-:Y:S01]  /*40a0*/  @!PT LDS RZ, [RZ] ;  /* 0x00000000fffff984 */ /* 0x000fe20000000800 */
[----:B------:R2:W-:Y:S06]  /*40b0*/  MEMBAR.ALL.CTA ;  /* 0x0000000000007992 */ /* 0x0005ec0000008000 */
[----:B--2---:R-:W2:Y:S01]  /*40c0*/  FENCE.VIEW.ASYNC.S ;  /* 0x00000000000073c6 */ /* 0x004ea20000000000 */
[----:B------:R-:W-:-:S04]  /*40d0*/  PRMT R0, RZ, 0x654, R0 ;  /* 0x00000654ff007816 */ /* 0x000fc80000000000 */
[----:B--2---:R2:W-:Y:S01]  /*40e0*/  SYNCS.ARRIVE.TRANS64.RED.A1T0 RZ, [R0+URZ], RZ ;  /* 0x000000ff00ff79a7 */ /* 0x0045e200081004ff */
[----:B-1----:R-:W-:Y:S01]  /*40f0*/  LOP3.LUT P1, RZ, R6, 0x1, RZ, 0xc0, !PT ;  /* 0x0000000106ff7812 */ /* 0x002fe2000782c0ff */
[----:B--2---:R-:W-:-:S12]  /*4100*/  BRA.U UP2, `(.L_x_74) ;  /* 0x00000005026c7547 */ /* 0x004fd8000b800000 */
[----:B------:R-:W1:Y:S01]  /*4110*/  LDCU UR4, c[0x0][0x38c] ;  /* 0x00007180ff0477ac */ /* 0x000e620008000800 */
[----:B------:R-:W-:Y:S02]  /*4120*/  PLOP3.LUT P2, PT, PT, PT, PT, 0x80, 0x8 ;  /* 0x000000000008781c */ /* 0x000fe40003f4f070 */
[----:B------:R-:W-:Y:S01]  /*4130*/  SHF.L.U32 R5, R9, 0x1f, RZ ;  /* 0x0000001f09057819 */ /* 0x000fe200000006ff */
[----:B------:R-:W-:Y:S02]  /*4140*/  ULEA UR66, UR65, UR42, 0x3 ;  /* 0x0000002a41427291 */ /* 0x000fe4000f8e18ff */
[----:B------:R-:W-:Y:S02]  /*4150*/  ULEA UR37, UR65, UR36, 0x7 ;  /* 0x0000002441257291 */ /* 0x000fe4000f8e38ff */
[----:B-1----:R-:W-:-:S06]  /*4160*/  UISETP.GE.AND UP0, UPT, UR4, 0x1, UPT ;  /* 0x000000010400788c */ /* 0x002fcc000bf06270 */
[----:B------:R-:W-:-:S05]  /*4170*/  PLOP3.LUT P0, PT, PT, PT, UP0, 0x80, 0x8 ;  /* 0x000000000008781c */ /* 0x000fca0003f0f008 */
[----:B------:R-:W-:-:S08]  /*4180*/  @UP0 ULEA UR4, UR39, UR42, 0x3 ;  /* 0x0000002a27040291 */ /* 0x000fd0000f8e18ff */
[----:B------:R-:W-:-:S04]  /*4190*/  @P0 SHF.L.U32 R0, R2, 0x1f, RZ ;  /* 0x0000001f02000819 */ /* 0x000fc800000006ff */
[----:B------:R1:W2:Y:S01]  /*41a0*/  @P0 SYNCS.PHASECHK.TRANS64.TRYWAIT P2, [UR4], R0 ;  /* 0x00000000ff0005a7 */ /* 0x0002a20008041104 */
[----:B------:R-:W3:Y:S02]  /*41b0*/  SYNCS.PHASECHK.TRANS64.TRYWAIT P0, [UR66+0xe0], R5 ;  /* 0x0000e005ff0075a7 */ /* 0x000ee40008001142 */
[----:B-123--:R-:W-:Y:S05]  /*41c0*/  @!P0 BRA `(.L_x_75) ;  /* 0x0000006400e08947 */ /* 0x00efea0003800000 */
.L_x_177:
[----:B------:R-:W-:Y:S01]  /*41d0*/  UMOV UR43, UR38 ;  /* 0x00000026002b7c82 */ /* 0x000fe20008000000 */
[----:B------:R-:W-:Y:S05]  /*41e0*/  BRA.U !UP0, `(.L_x_76) ;  /* 0x0000000508247547 */ /* 0x000fea000b800000 */
[----:B------:R-:W-:Y:S01]  /*41f0*/  UIADD3 UR43, UPT, UPT, UR69, UR38, URZ ;  /* 0x00000026452b7290 */ /* 0x000fe2000fffe0ff */
[----:B------:R-:W-:Y:S01]  /*4200*/  UMOV UR11, URZ ;  /* 0x000000ff000b7c82 */ /* 0x000fe20008000000 */
[----:B------:R-:W-:Y:S01]  /*4210*/  UMOV UR40, UR67 ;  /* 0x0000004300287c82 */ /* 0x000fe20008000000 */
[----:B------:R-:W-:-:S09]  /*4220*/  UMOV UR9, UR39 ;  /* 0x0000002700097c82 */ /* 0x000fd20008000000 */
.L_x_79:
[----:B--2---:R-:W-:Y:S01]  /*4230*/  ULEA UR7, UR9, UR42, 0x3 ;  /* 0x0000002a09077291 */ /* 0x004fe2000f8e18ff */
[----:B---3--:R-:W-:Y:S11]  /*4240*/  @P2 BRA `(.L_x_77) ;  /* 0x00000000000c2947 */ /* 0x008ff60003800000 */
[----:B-1----:R-:W-:Y:S04]  /*4250*/  SHF.L.U32 R5, R2, 0x1f, RZ ;  /* 0x0000001f02057819 */ /* 0x002fe800000006ff */
[----:B------:R-:W1:Y:S02]  /*4260*/  SYNCS.PHASECHK.TRANS64.TRYWAIT P0, [UR7], R5 ;  /* 0x00000005ff0075a7 */ /* 0x000e640008001107 */
[----:B-1----:R-:W-:Y:S05]  /*4270*/  @!P0 BRA `(.L_x_78) ;  /* 0x0000006400cc8947 */ /* 0x002fea0003800000 */
.L_x_77:
[----:B------:R-:W-:Y:S01]  /*4280*/  UISETP.NE.AND UP0, UPT, UR40, 0x1, UPT ;  /* 0x000000012800788c */ /* 0x000fe2000bf05270 */
[----:B------:R-:W-:Y:S01]  /*4290*/  PLOP3.LUT P2, PT, PT, PT, PT, 0x80, 0x8 ;  /* 0x000000000008781c */ /* 0x000fe20003f4f070 */
[----:B------:R-:W-:Y:S02]  /*42a0*/  UIADD3 UR4, UPT, UPT, UR9, 0x1, URZ ;  /* 0x0000000109047890 */ /* 0x000fe4000fffe0ff */
[----:B------:R-:W-:Y:S02]  /*42b0*/  ULEA UR10, UR9, UR63, 0x7 ;  /* 0x0000003f090a7291 */ /* 0x000fe4000f8e38ff */
[----:B------:R-:W-:Y:S01]  /*42c0*/  UISETP.NE.AND UP1, UPT, UR4, 0x6, UPT ;  /* 0x000000060400788c */ /* 0x000fe2000bf25270 */
[----:B------:R-:W-:Y:S01]  /*42d0*/  PLOP3.LUT P0, PT, PT, PT, UP0, 0x80, 0x8 ;  /* 0x000000000008781c */ /* 0x000fe20003f0f008 */
[----:B------:R-:W-:Y:S02]  /*42e0*/  ULEA UR8, UR9, UR64, 0x7 ;  /* 0x0000004009087291 */ /* 0x000fe4000f8e38ff */
[----:B------:R-:W-:Y:S02]  /*42f0*/  USEL UR5, URZ, 0x1, UP1 ;  /* 0x00000001ff057887 */ /* 0x000fe40008800000 */
[----:B------:R-:W-:Y:S02]  /*4300*/  USEL UR39, UR4, URZ, UP1 ;  /* 0x000000ff04277287 */ /* 0x000fe40008800000 */
[----:B------:R-:W-:Y:S02]  /*4310*/  UIADD3 UR30, UPT, UPT, UR10, 0x20, URZ ;  /* 0x000000200a1e7890 */ /* 0x000fe4000fffe0ff */
[----:B------:R-:W-:Y:S01]  /*4320*/  @UP0 ULEA UR4, UR39, UR42, 0x3 ;  /* 0x0000002a27040291 */ /* 0x000fe2000f8e18ff */
[----:B------:R-:W-:Y:S01]  /*4330*/  LOP3.LUT R2, R2, UR5, RZ, 0x3c, !PT ;  /* 0x0000000502027c12 */ /* 0x000fe2000f8e3cff */
[----:B------:R-:W-:Y:S02]  /*4340*/  UIADD3 UR32, UPT, UPT, UR10, 0x40, URZ ;  /* 0x000000400a207890 */ /* 0x000fe4000fffe0ff */
[----:B------:R-:W-:Y:S01]  /*4350*/  UIADD3 UR34, UPT, UPT, UR10, 0x60, URZ ;  /* 0x000000600a227890 */ /* 0x000fe2000fffe0ff */
[----:B-1----:R-:W-:Y:S01]  /*4360*/  @P0 SHF.L.U32 R0, R2, 0x1f, RZ ;  /* 0x0000001f02000819 */ /* 0x002fe200000006ff */
[----:B------:R-:W-:Y:S02]  /*4370*/  UISETP.NE.U32.AND UP0, UPT, UR11, URZ, UPT ;  /* 0x000000ff0b00728c */ /* 0x000fe4000bf05070 */
[----:B------:R-:W-:Y:S01]  /*4380*/  ULEA UR6, UR9, UR62, 0x9 ;  /* 0x0000003e09067291 */ /* 0x000fe2000f8e48ff */
[----:B------:R2:W3:Y:S01]  /*4390*/  @P0 SYNCS.PHASECHK.TRANS64.TRYWAIT P2, [UR4], R0 ;  /* 0x00000000ff0005a7 */ /* 0x0004e20008041104 */
[----:B------:R-:W-:Y:S02]  /*43a0*/  ULEA UR4, UR9, UR61, 0xa ;  /* 0x0000003d09047291 */ /* 0x000fe4000f8e50ff */
[----:B------:R-:W-:Y:S02]  /*43b0*/  UIADD3 UR24, UPT, UPT, UR8, 0x20, URZ ;  /* 0x0000002008187890 */ /* 0x000fe4000fffe0ff */
        /* <DEDUP_REMOVED lines=10> */
[----:B------:R-:W-:Y:S01]  /*4460*/  UIADD3 UR40, UPT, UPT, UR40, -0x1, URZ ;  /* 0xffffffff28287890 */ /* 0x000fe2000fffe0ff */
[----:B------:R-:W-:Y:S01]  /*4470*/  UMOV UR11, 0x4008 ;  /* 0x00004008000b7882 */ /* 0x000fe20000000000 */
[----:B------:R-:W-:Y:S01]  /*4480*/  UMOV UR31, 0x4008 ;  /* 0x00004008001f7882 */ /* 0x000fe20000000000 */
[----:B------:R1:W-:Y:S01]  /*4490*/  UTCCP.T.S.2CTA.4x32dp128bit tmem[UR36+0x100], gdesc[UR10] ;  /* 0x0001000a240079e7 */ /* 0x0003e20009300000 */
[----:B------:R-:W-:Y:S01]  /*44a0*/  UTCCP.T.S.2CTA.4x32dp128bit tmem[UR36+0x104], gdesc[UR30] ;  /* 0x0001041e240079e7 */ /* 0x000fe20009300000 */
[----:B------:R-:W-:Y:S01]  /*44b0*/  UMOV UR33, 0x4008 ;  /* 0x0000400800217882 */ /* 0x000fe20000000000 */
[----:B------:R-:W-:Y:S01]  /*44c0*/  UMOV UR35, 0x4008 ;  /* 0x0000400800237882 */ /* 0x000fe20000000000 */
[----:B------:R-:W-:Y:S01]  /*44d0*/  UTCCP.T.S.2CTA.4x32dp128bit tmem[UR36+0x108], gdesc[UR32] ;  /* 0x00010820240079e7 */ /* 0x000fe20009300000 */
[----:B------:R-:W-:Y:S01]  /*44e0*/  UTCCP.T.S.2CTA.4x32dp128bit tmem[UR36+0x10c], gdesc[UR34] ;  /* 0x00010c22240079e7 */ /* 0x000fe20009300000 */
[----:B------:R-:W-:Y:S01]  /*44f0*/  UMOV UR9, 0x4008 ;  /* 0x0000400800097882 */ /* 0x000fe20000000000 */
[----:B------:R-:W-:Y:S01]  /*4500*/  UMOV UR25, 0x4008 ;  /* 0x0000400800197882 */ /* 0x000fe20000000000 */
[----:B------:R4:W-:Y:S01]  /*4510*/  UTCCP.T.S.2CTA.4x32dp128bit tmem[UR36+0x110], gdesc[UR8] ;  /* 0x00011008240079e7 */ /* 0x0009e20009300000 */
[----:B------:R2:W-:Y:S01]  /*4520*/  UTCCP.T.S.2CTA.4x32dp128bit tmem[UR36+0x114], gdesc[UR24] ;  /* 0x00011418240079e7 */ /* 0x0005e20009300000 */
[----:B------:R-:W-:Y:S01]  /*4530*/  UMOV UR27, 0x4008 ;  /* 0x00004008001b7882 */ /* 0x000fe20000000000 */
[----:B------:R-:W-:Y:S01]  /*4540*/  UMOV UR29, 0x4008 ;  /* 0x00004008001d7882 */ /* 0x000fe20000000000 */
[----:B------:R2:W-:Y:S01]  /*4550*/  UTCCP.T.S.2CTA.4x32dp128bit tmem[UR36+0x118], gdesc[UR26] ;  /* 0x0001181a240079e7 */ /* 0x0005e20009300000 */
[----:B------:R2:W-:Y:S01]  /*4560*/  UTCCP.T.S.2CTA.4x32dp128bit tmem[UR36+0x11c], gdesc[UR28] ;  /* 0x00011c1c240079e7 */ /* 0x0005e20009300000 */
[----:B------:R-:W-:Y:S01]  /*4570*/  UMOV UR7, 0x40004040 ;  /* 0x4000404000077882 */ /* 0x000fe20000000000 */
[----:B------:R-:W-:Y:S01]  /*4580*/  UMOV UR5, 0x40004040 ;  /* 0x4000404000057882 */ /* 0x000fe20000000000 */
[----:B------:R-:W-:Y:S01]  /*4590*/  UMOV UR23, 0x40004040 ;  /* 0x4000404000177882 */ /* 0x000fe20000000000 */
[----:B------:R2:W-:Y:S01]  /*45a0*/  UTCOMMA.2CTA.4X gdesc[UR4], gdesc[UR6], tmem[UR37], tmem[UR50], idesc[UR51], tmem[UR58], UP0 ;  /* 0x803a3206040075ea */ /* 0x0005e20008200025 */
[----:B------:R-:W-:Y:S01]  /*45b0*/  UISETP.NE.AND UP0, UPT, UR38, UR43, UPT ;  /* 0x0000002b2600728c */ /* 0x000fe2000bf05270 */
[----:B------:R-:W-:Y:S01]  /*45c0*/  UMOV UR21, 0x40004040 ;  /* 0x4000404000157882 */ /* 0x000fe20000000000 */
[----:B------:R-:W-:Y:S01]  /*45d0*/  UMOV UR19, 0x40004040 ;  /* 0x4000404000137882 */ /* 0x000fe20000000000 */
[----:B------:R2:W-:Y:S01]  /*45e0*/  UTCOMMA.2CTA.4X gdesc[UR20], gdesc[UR22], tmem[UR37], tmem[UR48], idesc[UR49], tmem[UR56], UPT ;  /* 0x80383016140075ea */ /* 0x0005e2000ba00025 */
[----:B------:R-:W-:Y:S01]  /*45f0*/  UMOV UR17, 0x40004040 ;  /* 0x4000404000117882 */ /* 0x000fe20000000000 */
[----:B------:R-:W-:Y:S01]  /*4600*/  UMOV UR15, 0x40004040 ;  /* 0x40004040000f7882 */ /* 0x000fe20000000000 */
[----:B------:R2:W-:Y:S01]  /*4610*/  UTCOMMA.2CTA.4X gdesc[UR16], gdesc[UR18], tmem[UR37], tmem[UR46], idesc[UR47], tmem[UR54], UPT ;  /* 0x80362e12100075ea */ /* 0x0005e2000ba00025 */
[----:B------:R-:W-:Y:S01]  /*4620*/  UMOV UR13, 0x40004040 ;  /* 0x40004040000d7882 */ /* 0x000fe20000000000 */
[----:B-1----:R-:W-:Y:S01]  /*4630*/  UMOV UR11, 0x1 ;  /* 0x00000001000b7882 */ /* 0x002fe20000000000 */
[----:B------:R2:W-:Y:S01]  /*4640*/  UTCOMMA.2CTA.4X gdesc[UR12], gdesc[UR14], tmem[UR37], tmem[UR44], idesc[UR45], tmem[UR52], UPT ;  /* 0x80342c0e0c0075ea */ /* 0x0005e2000ba00025 */
[----:B------:R2:W-:Y:S01]  /*4650*/  UTCBAR.2CTA.MULTICAST [UR41], URZ, UR60 ;  /* 0x000000ff290073e9 */ /* 0x0005e2000820083c */
[----:B----4-:R-:W-:Y:S01]  /*4660*/  UMOV UR9, UR39 ;  /* 0x0000002700097c82 */ /* 0x010fe20008000000 */
[----:B------:R-:W-:Y:S05]  /*4670*/  BRA.U UP0, `(.L_x_79) ;  /* 0xfffffff900ec7547 */ /* 0x000fea000b83ffff */
.L_x_76:
[----:B--2---:R-:W-:Y:S01]  /*4680*/  UIADD3 UR4, UPT, UPT, UR66, 0xd0, URZ ;  /* 0x000000d042047890 */ /* 0x004fe2000fffe0ff */
[----:B------:R-:W-:-:S08]  /*4690*/  UMOV UR38, UR43 ;  /* 0x0000002b00267c82 */ /* 0x000fd00008000000 */
[----:B------:R2:W-:Y:S01]  /*46a0*/  UTCBAR.2CTA.MULTICAST [UR4], URZ, UR68 ;  /* 0x000000ff040073e9 */ /* 0x0005e20008200844 */
[----:B------:R-:W-:Y:S02]  /*46b0*/  NOP ;  /* 0x0000000000007918 */ /* 0x000fe40000000000 */
.L_x_74:
[----:B--2---:R-:W-:Y:S01]  /*46c0*/  UIADD3 UR4, UPT, UPT, UR65, 0x1, URZ ;  /* 0x0000000141047890 */ /* 0x004fe2000fffe0ff */
[----:B------:R-:W-:-:S03]  /*46d0*/  ISETP.NE.AND P0, PT, R8, 0x2, PT ;  /* 0x000000020800780c */ /* 0x000fc60003f05270 */
[----:B------:R-:W-:Y:S01]  /*46e0*/  UISETP.NE.AND UP0, UPT, UR4, 0x2, UPT ;  /* 0x000000020400788c */ /* 0x000fe2000bf05270 */
[----:B-1----:R-:W-:Y:S02]  /*46f0*/  SEL R0, RZ, 0x1, P0 ;  /* 0x00000001ff007807 */ /* 0x002fe40000000000 */
[----:B------:R-:W-:Y:S01]  /*4700*/  SEL R8, R8, RZ, P0 ;  /* 0x000000ff08087207 */ /* 0x000fe20000000000 */
[----:B------:R-:W-:Y:S01]  /*4710*/  USEL UR5, URZ, 0x1, UP0 ;  /* 0x00000001ff057887 */ /* 0x000fe20008000000 */
[----:B------:R-:W-:Y:S01]  /*4720*/  LOP3.LUT R3, R3, R0, RZ, 0x3c, !PT ;  /* 0x0000000003037212 */ /* 0x000fe200078e3cff */
[----:B------:R-:W-:-:S04]  /*4730*/  USEL UR65, UR4, URZ, UP0 ;  /* 0x000000ff04417287 */ /* 0x000fc80008000000 */
[----:B------:R-:W-:Y:S01]  /*4740*/  LOP3.LUT R9, R9, UR5, RZ, 0x3c, !PT ;  /* 0x0000000509097c12 */ /* 0x000fe2000f8e3cff */
[----:B------:R-:W-:Y:S07]  /*4750*/  @P1 BRA `(.L_x_80) ;  /* 0xfffffff800241947 */ /* 0x000fee000383ffff */
[----:B------:R-:W1:Y:S01]  /*4760*/  S2UR UR8, SR_CgaCtaId ;  /* 0x00000000000879c3 */ /* 0x000e620000008800 */
[----:B------:R-:W-:Y:S01]  /*4770*/  ELECT P0, URZ, PT ;  /* 0x0000000000ff782f */ /* 0x000fe20003800000 */
[----:B------:R-:W-:Y:S01]  /*4780*/  HFMA2 R0, -RZ, RZ, 0, 5.9604644775390625e-08 ;  /* 0x00000001ff007431 */ /* 0x000fe200000001ff */
[----:B------:R-:W-:-:S05]  /*4790*/  UMOV UR4, 0x40 ;  /* 0x0000004000047882 */ /* 0x000fca0000000000 */
[----:B------:R-:W-:Y:S01]  /*47a0*/  UVIRTCOUNT.DEALLOC.SMPOOL 0x80 ;  /* 0x000000800000784c */ /* 0x000fe20000000000 */
[----:B------:R-:W-:Y:S02]  /*47b0*/  UISETP.NE.AND UP0, UPT, UR70, URZ, UPT ;  /* 0x000000ff4600728c */ /* 0x000fe4000bf05270 */
[----:B-1----:R-:W-:-:S09]  /*47c0*/  ULEA UR8, UR8, UR4, 0x18 ;  /* 0x0000000408087291 */ /* 0x002fd2000f8ec0ff */
[----:B------:R1:W-:Y:S01]  /*47d0*/  @P0 STS.U8 [UR8+0x1c], R0 ;  /* 0x00001c00ff000988 */ /* 0x0003e20008000008 */
[----:B------:R-:W-:Y:S05]  /*47e0*/  BRA.U UP0, `(.L_x_81) ;  /* 0x0000000100587547 */ /* 0x000fea000b800000 */
[----:B------:R-:W-:Y:S01]  /*47f0*/  UIADD3 UR5, UPT, UPT, UR42, 0xe0, URZ ;  /* 0x000000e02a057890 */ /* 0x000fe2000fffe0ff */
[----:B------:R-:W-:-:S03]  /*4800*/  SHF.L.U32 R3, R9, 0x1f, RZ ;  /* 0x0000001f09037819 */ /* 0x000fc600000006ff */
[----:B------:R-:W-:-:S09]  /*4810*/  ULEA UR4, UR65, UR5, 0x3 ;  /* 0x0000000541047291 */ /* 0x000fd2000f8e18ff */
[----:B------:R-:W2:Y:S02]  /*4820*/  SYNCS.PHASECHK.TRANS64.TRYWAIT P0, [UR4], R3 ;  /* 0x00000003ff0075a7 */ /* 0x000ea40008001104 */
[----:B--2---:R-:W-:Y:S05]  /*4830*/  @!P0 BRA `(.L_x_82) ;  /* 0x0000006000748947 */ /* 0x004fea0003800000 */
.L_x_180:
[----:B------:R-:W-:-:S04]  /*4840*/  UIADD3 UR4, UPT, UPT, UR65, 0x1, URZ ;  /* 0x0000000141047890 */ /* 0x000fc8000fffe0ff */
[----:B------:R-:W-:-:S04]  /*4850*/  UISETP.NE.AND UP1, UPT, UR4, 0x2, UPT ;  /* 0x000000020400788c */ /* 0x000fc8000bf25270 */
[----:B------:R-:W-:Y:S02]  /*4860*/  USEL UR6, URZ, 0x1, UP1 ;  /* 0x00000001ff067887 */ /* 0x000fe40008800000 */
[----:B------:R-:W-:-:S04]  /*4870*/  USEL UR4, UR4, URZ, UP1 ;  /* 0x000000ff04047287 */ /* 0x000fc80008800000 */
[----:B------:R-:W-:Y:S01]  /*4880*/  ULEA UR4, UR4, UR5, 0x3 ;  /* 0x0000000504047291 */ /* 0x000fe2000f8e18ff */
[----:B-1----:R-:W-:-:S04]  /*4890*/  LOP3.LUT R3, R9, UR6, RZ, 0x3c, !PT ;  /* 0x0000000609037c12 */ /* 0x002fc8000f8e3cff */
[----:B------:R-:W-:Y:S01]  /*48a0*/  SHF.L.U32 R3, R3, 0x1f, RZ ;  /* 0x0000001f03037819 */ /* 0x000fe200000006ff */
[----:B------:R-:W-:-:S04]  /*48b0*/  IMAD.U32 R0, RZ, RZ, UR4 ;  /* 0x00000004ff007e24 */ /* 0x000fc8000f8e00ff */
[----:B------:R1:W2:Y:S03]  /*48c0*/  SYNCS.PHASECHK.TRANS64.TRYWAIT P0, [R0+URZ], R3 ;  /* 0x00000003000075a7 */ /* 0x0002a600080011ff */
[----:B--2---:R-:W-:Y:S05]  /*48d0*/  @!P0 NANOSLEEP.SYNCS 0x989680 ;  /* 0x009896800000895d */ /* 0x004fea0003900000 */
[----:B------:R-:W2:Y:S02]  /*48e0*/  @!P0 SYNCS.PHASECHK.TRANS64 P0, [R0+URZ], R3 ;  /* 0x00000003000085a7 */ /* 0x000ea400080010ff */
[----:B--2---:R-:W-:Y:S05]  /*48f0*/  @P0 BRA `(.L_x_83) ;  /* 0x0000000000200947 */ /* 0x004fea0003800000 */
.L_x_84:
[----:B--2---:R2:W4:Y:S02]  /*4900*/  SYNCS.PHASECHK.TRANS64.TRYWAIT P0, [R0+URZ], R3 ;  /* 0x00000003000075a7 */ /* 0x00452400080011ff */
[----:B----4-:R-:W-:Y:S05]  /*4910*/  @!P0 NANOSLEEP.SYNCS 0x989680 ;  /* 0x009896800000895d */ /* 0x010fea0003900000 */
[----:B------:R-:W4:Y:S02]  /*4920*/  @!P0 SYNCS.PHASECHK.TRANS64 P0, [R0+URZ], R3 ;  /* 0x00000003000085a7 */ /* 0x000f2400080010ff */
[----:B----4-:R-:W-:Y:S05]  /*4930*/  @!P0 BRA `(.L_x_84) ;  /* 0xfffffffc00f08947 */ /* 0x010fea000383ffff */
[----:B------:R-:W-:Y:S05]  /*4940*/  BRA `(.L_x_83) ;  /* 0x00000000000c7947 */ /* 0x000fea0003800000 */
.L_x_81:
[----:B------:R-:W-:-:S04]  /*4950*/  UIADD3 UR4, UPT, UPT, UR42, 0x110, URZ ;  /* 0x000001102a047890 */ /* 0x000fc8000fffe0ff */
[----:B------:R-:W-:-:S09]  /*4960*/  UPRMT UR4, UR71, 0x654, UR4 ;  /* 0x0000065447047896 */ /* 0x000fd20008000004 */
[----:B------:R-:W-:Y:S03]  /*4970*/  SYNCS.ARRIVE.TRANS64.RED.A1T0 RZ, [UR4], RZ ;  /* 0x000000ffffff79a7 */ /* 0x000fe60008100404 */
.L_x_83:
[----:B-12---:R-:W-:Y:S01]  /*4980*/  SHF.L.U32 R3, RZ, 0x1f, RZ ;  /* 0x0000001fff037819 */ /* 0x006fe200000006ff */
[----:B------:R-:W-:Y:S01]  /*4990*/  UIADD3 UR4, UPT, UPT, UR42, 0x110, URZ ;  /* 0x000001102a047890 */ /* 0x000fe2000fffe0ff */
[----:B------:R-:W-:Y:S02]  /*49a0*/  PLOP3.LUT P0, PT, PT, PT, UP0, 0x80, 0x8 ;  /* 0x000000000008781c */ /* 0x000fe40003f0f008 */
[----:B------:R-:W1:Y:S02]  /*49b0*/  SYNCS.PHASECHK.TRANS64.TRYWAIT P1, [UR42+0x110], R3 ;  /* 0x00011003ff0075a7 */ /* 0x000e64000802112a */
[----:B-1----:R-:W-:Y:S09]  /*49c0*/  @!P1 BRA `(.L_x_85) ;  /* 0x0000006000289947 */ /* 0x002ff20003800000 */
.L_x_182:
[----:B------:R-:W-:Y:S01]  /*49d0*/  @!UP0 UPRMT UR4, UR71, 0x654, UR4 ;  /* 0x0000065447048896 */ /* 0x000fe20008000004 */
[----:B------:R-:W-:Y:S01]  /*49e0*/  UMOV UR5, 0xffff ;  /* 0x0000ffff00057882 */ /* 0x000fe20000000000 */
[----:B------:R-:W-:-:S07]  /*49f0*/  UMOV UR6, 0x1 ;  /* 0x0000000100067882 */ /* 0x000fce0000000000 */
[----:B------:R-:W-:Y:S01]  /*4a00*/  @!P0 SYNCS.ARRIVE.TRANS64.RED.A1T0 RZ, [UR4], RZ ;  /* 0x000000ffffff89a7 */ /* 0x000fe20008100404 */
[----:B------:R-:W-:Y:S01]  /*4a10*/  NOP ;  /* 0x0000000000007918 */ /* 0x000fe20000000000 */
[----:B-1----:R-:W1:Y:S01]  /*4a20*/  LDS R0, [UR8+0x14] ;  /* 0x00001408ff007984 */ /* 0x002e620008000800 */
[----:B------:R-:W-:-:S04]  /*4a30*/  ULOP3.LUT UR4, UR36, 0xffff, URZ, 0xc0, !UPT ;  /* 0x0000ffff24047892 */ /* 0x000fc8000f8ec0ff */
[----:B------:R-:W-:-:S04]  /*4a40*/  USHF.R.U32.HI UR4, URZ, 0x5, UR4 ;  /* 0x00000005ff047899 */ /* 0x000fc80008011604 */
[----:B------:R-:W-:Y:S02]  /*4a50*/  USHF.L.U32 UR5, UR5, UR4, URZ ;  /* 0x0000000405057299 */ /* 0x000fe400080006ff */
[----:B------:R-:W-:-:S04]  /*4a60*/  USHF.L.U32 UR4, UR6, UR4, URZ ;  /* 0x0000000406047299 */ /* 0x000fc800080006ff */
[----:B-1----:R-:W-:-:S04]  /*4a70*/  LOP3.LUT R0, R0, UR5, RZ, 0xc0, !PT ;  /* 0x0000000500007c12 */ /* 0x002fc8000f8ec0ff */
[----:B------:R-:W-:-:S13]  /*4a80*/  ISETP.NE.AND P0, PT, R0, UR5, PT ;  /* 0x0000000500007c0c */ /* 0x000fda000bf05270 */
[----:B------:R-:W-:Y:S05]  /*4a90*/  @P0 BRA `(.L_x_86) ;  /* 0x0000000000580947 */ /* 0x000fea0003800000 */
[----:B------:R-:W1:Y:S02]  /*4aa0*/  LDS R0, [UR8+0x18] ;  /* 0x00001808ff007984 */ /* 0x000e640008000800 */
[----:B-1----:R-:W-:-:S04]  /*4ab0*/  LOP3.LUT R0, R0, UR4, RZ, 0xc0, !PT ;  /* 0x0000000400007c12 */ /* 0x002fc8000f8ec0ff */
[----:B------:R-:W-:-:S13]  /*4ac0*/  ISETP.NE.AND P0, PT, R0, UR4, PT ;  /* 0x0000000400007c0c */ /* 0x000fda000bf05270 */
[----:B------:R-:W-:Y:S05]  /*4ad0*/  @P0 BRA `(.L_x_87) ;  /* 0x00000000003c0947 */ /* 0x000fea0003800000 */
[----:B------:R-:W1:Y:S01]  /*4ae0*/  S2R R2, SR_LANEID ;  /* 0x0000000000027919 */ /* 0x000e620000000000 */
[----:B------:R-:W-:Y:S01]  /*4af0*/  ULOP3.LUT UR5, URZ, UR5, URZ, 0x33, !UPT ;  /* 0x00000005ff057292 */ /* 0x000fe2000f8e33ff */
[----:B------:R-:W-:Y:S01]  /*4b00*/  LOP3.LUT R4, RZ, UR4, RZ, 0x33, !PT ;  /* 0x00000004ff047c12 */ /* 0x000fe2000f8e33ff */
[----:B------:R-:W-:Y:S02]  /*4b10*/  VOTEU.ANY UR4, UPT, PT ;  /* 0x0000000000047886 */ /* 0x000fe400038e0100 */
[----:B------:R-:W-:Y:S01]  /*4b20*/  UFLO.U32 UR4, UR4 ;  /* 0x00000004000472bd */ /* 0x000fe200080e0000 */
[----:B------:R-:W2:Y:S01]  /*4b30*/  REDUX UR6, R4 ;  /* 0x00000000040673c4 */ /* 0x000ea20000000000 */
[----:B------:R-:W-:-:S06]  /*4b40*/  IMAD.U32 R0, RZ, RZ, UR5 ;  /* 0x00000005ff007e24 */ /* 0x000fcc000f8e00ff */
[----:B------:R4:W-:Y:S01]  /*4b50*/  UTCATOMSWS.AND URZ, UR5 ;  /* 0x0000000500ff79e3 */ /* 0x0009e20008000000 */
[----:B------:R-:W3:Y:S01]  /*4b60*/  REDUX UR7, R0 ;  /* 0x00000000000773c4 */ /* 0x000ee20000000000 */
[----:B-1----:R-:W-:Y:S01]  /*4b70*/  ISETP.EQ.U32.AND P0, PT, R2, UR4, PT ;  /* 0x0000000402007c0c */ /* 0x002fe2000bf02070 */
[----:B--2---:R-:W-:Y:S01]  /*4b80*/  IMAD.U32 R2, RZ, RZ, UR6 ;  /* 0x00000006ff027e24 */ /* 0x004fe2000f8e00ff */
[----:B---3--:R-:W-:-:S11]  /*4b90*/  MOV R3, UR7 ;  /* 0x0000000700037c02 */ /* 0x008fd60008000f00 */
[----:B------:R4:W-:Y:S04]  /*4ba0*/  @P0 ATOMS.AND RZ, [UR8+0x14], R3 ;  /* 0x00001403ffff098c */ /* 0x0009e8000a800008 */
[----:B------:R4:W-:Y:S01]  /*4bb0*/  @P0 ATOMS.AND RZ, [UR8+0x18], R2 ;  /* 0x00001802ffff098c */ /* 0x0009e2000a800008 */
[----:B------:R-:W-:Y:S05]  /*4bc0*/  BRA `(.L_x_88) ;  /* 0x0000000000147947 */ /* 0x000fea0003800000 */
.L_x_87:
[----:B------:R-:W-:Y:S02]  /*4bd0*/  MOV R2, 0x4bf0 ;  /* 0x00004bf000027802 */ /* 0x000fe40000000f00 */
[----:B---3-5:R-:W-:Y:S05]  /*4be0*/  CALL.REL.NOINC `($__internal_0_$__cuda_sm10x_tcgen05_guardrail_trap_col_being_dealloced_not_returned_by_alloc) ;  /* 0x0000006400087944 */ /* 0x028fea0003c00000 */
[----:B------:R-:W-:Y:S05]  /*4bf0*/  BRA `(.L_x_88) ;  /* 0x0000000000087947 */ /* 0x000fea0003800000 */
.L_x_86:
[----:B------:R-:W-:Y:S02]  /*4c00*/  MOV R2, 0x4c20 ;  /* 0x00004c2000027802 */ /* 0x000fe40000000f00 */
[----:B---3-5:R-:W-:Y:S05]  /*4c10*/  CALL.REL.NOINC `($__internal_2_$__cuda_sm10x_tcgen05_guardrail_trap_unallocated_columns_being_dealloced) ;  /* 0x0000006400147944 */ /* 0x028fea0003c00000 */
.L_x_88:
[----:B------:R-:W-:Y:S01]  /*4c20*/  NOP ;  /* 0x0000000000007918 */ /* 0x000fe20000000000 */
[----:B----4-:R-:W-:Y:S05]  /*4c30*/  EXIT ;  /* 0x000000000000794d */ /* 0x010fea0003800000 */
.L_x_61:
[----:B------:R-:W-:-:S09]  /*4c40*/  UISETP.NE.OR UP0, UPT, UR20, 0x3, !UP4 ;  /* 0x000000031400788c */ /* 0x000fd2000e705670 */
[----:B------:R-:W-:Y:S05]  /*4c50*/  BRA.U UP0, `(.L_x_89) ;  /* 0x00000011007c7547 */ /* 0x000fea000b800000 */
[----:B------:R-:W2:Y:S01]  /*4c60*/  LDCU.64 UR4, c[0x0][0xc88] ;  /* 0x00019100ff0477ac */ /* 0x000ea20008000a00 */
[----:B------:R-:W3:Y:S01]  /*4c70*/  LDC.64 R12, c[0x0][0x348] ;  /* 0x0000d200ff0c7b82 */ /* 0x000ee20000000a00 */
[----:B------:R-:W-:Y:S02]  /*4c80*/  HFMA2 R9, -RZ, RZ, 0, 0 ;  /* 0x00000000ff097431 */ /* 0x000fe400000001ff */
[----:B------:R-:W-:Y:S01]  /*4c90*/  IMAD.MOV.U32 R11, RZ, RZ, 0x1 ;  /* 0x00000001ff0b7424 */ /* 0x000fe200078e00ff */
[----:B------:R-:W4:Y:S01]  /*4ca0*/  LDCU UR38, c[0x0][0x370] ;  /* 0x00006e00ff2677ac */ /* 0x000f220008000800 */
[----:B------:R-:W-:Y:S01]  /*4cb0*/  IMAD.MOV.U32 R10, RZ, RZ, RZ ;  /* 0x000000ffff0a7224 */ /* 0x000fe200078e00ff */
[----:B------:R-:W-:Y:S01]  /*4cc0*/  MOV R3, 0x2000 ;  /* 0x0000200000037802 */ /* 0x000fe20000000f00 */
[----:B------:R-:W4:Y:S01]  /*4cd0*/  LDCU.128 UR44, c[0x0][0xf10] ;  /* 0x0001e200ff2c77ac */ /* 0x000f220008000c00 */
[----:B------:R-:W1:Y:S01]  /*4ce0*/  LDCU UR37, c[0x0][0x374] ;  /* 0x00006e80ff2577ac */ /* 0x000e620008000800 */
[----:B------:R-:W1:Y:S01]  /*4cf0*/  LDCU.64 UR30, c[0x0][0xc90] ;  /* 0x00019200ff1e77ac */ /* 0x000e620008000a00 */
[----:B------:R-:W1:Y:S01]  /*4d00*/  LDCU UR15, c[0x0][0xf0c] ;  /* 0x0001e180ff0f77ac */ /* 0x000e620008000800 */
[----:B--2---:R-:W-:Y:S01]  /*4d10*/  UISETP.NE.U32.AND UP0, UPT, UR4, URZ, UPT ;  /* 0x000000ff0400728c */ /* 0x004fe2000bf05070 */
[----:B------:R-:W2:Y:S01]  /*4d20*/  LDCU UR43, c[0x0][0xf20] ;  /* 0x0001e400ff2b77ac */ /* 0x000ea20008000800 */
[----:B------:R-:W2:Y:S01]  /*4d30*/  LDCU UR4, c[0x0][0xf30] ;  /* 0x0001e600ff0477ac */ /* 0x000ea20008000800 */
[----:B------:R-:W-:Y:S01]  /*4d40*/  UMOV UR21, 0x400 ;  /* 0x0000040000157882 */ /* 0x000fe20000000000 */
[----:B----4-:R-:W-:-:S02]  /*4d50*/  UIMAD.WIDE.U32 UR6, UR38, UR44, URZ ;  /* 0x0000002c260672a5 */ /* 0x010fc4000f8e00ff */
[----:B-1----:R-:W-:Y:S02]  /*4d60*/  UIMAD.WIDE.U32 UR8, UR37, UR47, URZ ;  /* 0x0000002f250872a5 */ /* 0x002fe4000f8e00ff */
[----:B------:R-:W-:Y:S02]  /*4d70*/  ULEA UR21, UR54, UR21, 0x18 ;  /* 0x0000001536157291 */ /* 0x000fe4000f8ec0ff */
[----:B------:R-:W-:Y:S02]  /*4d80*/  UISETP.NE.U32.AND UP6, UPT, UR30, URZ, UPT ;  /* 0x000000ff1e00728c */ /* 0x000fe4000bfc5070 */
[----:B------:R-:W-:Y:S02]  /*4d90*/  UIADD3 UR39, UPT, UPT, UR21, 0x78, URZ ;  /* 0x0000007815277890 */ /* 0x000fe4000fffe0ff */
[----:B------:R-:W-:Y:S02]  /*4da0*/  UISETP.NE.AND.EX UP5, UPT, UR5, URZ, UPT, UP0 ;  /* 0x000000ff0500728c */ /* 0x000fe4000bfa5300 */
[----:B------:R-:W-:Y:S01]  /*4db0*/  UISETP.NE.AND UP0, UPT, UR42, 0x1, UPT ;  /* 0x000000012a00788c */ /* 0x000fe2000bf05270 */
[----:B------:R-:W-:Y:S01]  /*4dc0*/  UMOV UR6, UR7 ;  /* 0x0000000700067c82 */ /* 0x000fe20008000000 */
[----:B------:R-:W-:Y:S01]  /*4dd0*/  UMOV UR40, UR9 ;  /* 0x0000000900287c82 */ /* 0x000fe20008000000 */
[----:B------:R-:W-:-:S02]  /*4de0*/  UISETP.NE.AND UP0, UPT, UR15, 0x1, UPT ;  /* 0x000000010f00788c */ /* 0x000fc4000bf05270 */
[----:B------:R-:W-:Y:S02]  /*4df0*/  UPLOP3.LUT UP4, UPT, UPT, UPT, UPT, 0x40, 0x4 ;  /* 0x000000000004789c */ /* 0x000fe40003f8e870 */
[----:B------:R-:W-:Y:S01]  /*4e00*/  UISETP.GE.AND UP2, UPT, UR42, 0x1, UPT ;  /* 0x000000012a00788c */ /* 0x000fe2000bf46270 */
[----:B------:R-:W1:Y:S01]  /*4e10*/  LDCU.64 UR22, c[0x0][0xf28] ;  /* 0x0001e500ff1677ac */ /* 0x000e620008000a00 */
[----:B------:R-:W-:Y:S02]  /*4e20*/  UISETP.NE.AND.EX UP6, UPT, UR31, URZ, UPT, UP6 ;  /* 0x000000ff1f00728c */ /* 0x000fe4000bfc5360 */
[----:B------:R-:W-:Y:S02]  /*4e30*/  UIADD3 UR33, UPT, UPT, UR21, 0x60, URZ ;  /* 0x0000006015217890 */ /* 0x000fe4000fffe0ff */
[----:B------:R-:W-:Y:S02]  /*4e40*/  UIADD3 UR25, UPT, UPT, UR21, 0x68, URZ ;  /* 0x0000006815197890 */ /* 0x000fe4000fffe0ff */
[----:B------:R-:W-:-:S02]  /*4e50*/  UIADD3 UR17, UPT, UPT, UR21, 0x70, URZ ;  /* 0x0000007015117890 */ /* 0x000fc4000fffe0ff */
[----:B------:R-:W-:Y:S02]  /*4e60*/  UPRMT UR39, UR54, 0x654, UR39 ;  /* 0x0000065436277896 */ /* 0x000fe40008000027 */
[----:B------:R-:W-:Y:S02]  /*4e70*/  USHF.R.U32.HI UR41, URZ, UR45, UR6 ;  /* 0x0000002dff297299 */ /* 0x000fe40008011606 */
[----:B--2---:R-:W-:Y:S02]  /*4e80*/  USHF.R.U32.HI UR40, URZ, UR43, UR40 ;  /* 0x0000002bff287299 */ /* 0x004fe40008011628 */
[----:B------:R-:W-:Y:S02]  /*4e90*/  UISETP.NE.AND UP0, UPT, UR46, 0x1, UPT ;  /* 0x000000012e00788c */ /* 0x000fe4000bf05270 */
[----:B---3--:R-:W-:-:S11]  /*4ea0*/  UISETP.NE.AND UP3, UPT, UR4, 0x1, UPT ;  /* 0x000000010400788c */ /* 0x008fd6000bf65270 */
.L_x_100:
[C---:B------:R-:W-:Y:S02]  /*4eb0*/  LEA R8, R10.reuse, UR21, 0x3 ;  /* 0x000000150a087c11 */ /* 0x040fe4000f8e18ff */
[----:B------:R-:W-:Y:S02]  /*4ec0*/  SHF.L.U32 R5, R9, 0x1f, RZ ;  /* 0x0000001f09057819 */ /* 0x000fe400000006ff */
[----:B------:R-:W-:Y:S02]  /*4ed0*/  LEA R6, R10, UR21, 0x4 ;  /* 0x000000150a067c11 */ /* 0x000fe4000f8e20ff */
[----:B------:R-:W2:Y:S02]  /*4ee0*/  SYNCS.PHASECHK.TRANS64.TRYWAIT P0, [R8+URZ+0xb0], R5 ;  /* 0x0000b005080075a7 */ /* 0x000ea400080011ff */
[----:B--23--:R-:W-:Y:S05]  /*4ef0*/  @!P0 BRA `(.L_x_90) ;  /* 0x0000005800f48947 */ /* 0x00cfea0003800000 */
.L_x_183:
[----:B--2---:R-:W2:Y:S01]  /*4f00*/  LDS.128 R4, [R6+0x120] ;  /* 0x0001200006047984 */ /* 0x004ea20000000c00 */
[----:B------:R-:W-:Y:S01]  /*4f10*/  UISETP.GE.AND UP0, UPT, UR42, 0x1, UPT ;  /* 0x000000012a00788c */ /* 0x000fe2000bf06270 */
[----:B------:R-:W-:Y:S01]  /*4f20*/  @!PT LDS RZ, [RZ] ;  /* 0x00000000fffff984 */ /* 0x000fe20000000800 */
[----:B------:R-:W-:Y:S01]  /*4f30*/  @!PT LDS RZ, [RZ] ;  /* 0x00000000fffff984 */ /* 0x000fe20000000800 */
[----:B------:R-:W-:Y:S01]  /*4f40*/  @!PT LDS RZ, [RZ] ;  /* 0x00000000fffff984 */ /* 0x000fe20000000800 */
[----:B------:R-:W-:Y:S01]  /*4f50*/  @!PT LDS RZ, [RZ] ;  /* 0x00000000fffff984 */ /* 0x000fe20000000800 */
[----:B------:R3:W-:Y:S06]  /*4f60*/  MEMBAR.ALL.CTA ;  /* 0x0000000000007992 */ /* 0x0007ec0000008000 */
[----:B---3--:R-:W3:Y:S01]  /*4f70*/  FENCE.VIEW.ASYNC.S ;  /* 0x00000000000073c6 */ /* 0x008ee20000000000 */
[----:B--2---:R-:W-:Y:S11]  /*4f80*/  LOP3.LUT P0, RZ, R6, 0x1, RZ, 0xc0, !PT ;  /* 0x0000000106ff7812 */ /* 0x004ff6000780c0ff */
[----:B------:R-:W-:Y:S02]  /*4f90*/  @!UPT UIADD3 URZ, UPT, UPT, URZ, URZ, URZ ;  /* 0x000000fffffff290 */ /* 0x000fe4000fffe0ff */
[----:B---3--:R-:W-:Y:S01]  /*4fa0*/  VOTEU.ANY UP2, P0 ;  /* 0x0000000000ff7886 */ /* 0x008fe20000040100 */
[----:B------:R-:W-:Y:S11]  /*4fb0*/  PLOP3.LUT P0, PT, PT, PT, UP2, 0x80, 0x8 ;  /* 0x000000000008781c */ /* 0x000ff60003f0f028 */
[----:B------:R-:W-:Y:S02]  /*4fc0*/  @!UPT UIADD3 URZ, UPT, UPT, URZ, URZ, URZ ;  /* 0x000000fffffff290 */ /* 0x000fe4000fffe0ff */
[----:B------:R-:W-:Y:S02]  /*4fd0*/  @P0 SHF.R.U32.HI R0, RZ, 0x10, R5 ;  /* 0x00000010ff000819 */ /* 0x000fe40000011605 */
[----:B------:R-:W-:Y:S02]  /*4fe0*/  @P0 MOV R2, R4 ;  /* 0x0000000400020202 */ /* 0x000fe40000000f00 */
[----:B------:R-:W-:Y:S01]  /*4ff0*/  @P0 R2UR UR4, R0 ;  /* 0x00000000000402ca */ /* 0x000fe200000e0000 */
[----:B------:R-:W-:Y:S01]  /*5000*/  VIADD R0, R8, 0xc0 ;  /* 0x000000c008007836 */ /* 0x000fe20000000000 */
[----:B------:R-:W-:Y:S02]  /*5010*/  @P0 LOP3.LUT R4, R5, 0xffff, RZ, 0xc0, !PT ;  /* 0x0000ffff05040812 */ /* 0x000fe400078ec0ff */
[----:B------:R-:W-:Y:S02]  /*5020*/  @P0 R2UR UR6, R2 ;  /* 0x00000000020602ca */ /* 0x000fe400000e0000 */
[----:B------:R-:W-:Y:S02]  /*5030*/  PRMT R0, RZ, 0x654, R0 ;  /* 0x00000654ff007816 */ /* 0x000fe40000000000 */
[----:B------:R-:W-:Y:S02]  /*5040*/  @P0 R2UR UR5, R4 ;  /* 0x00000000040502ca */ /* 0x000fe400000e0000 */
[----:B------:R2:W-:Y:S03]  /*5050*/  SYNCS.ARRIVE.TRANS64.RED.A1T0 RZ, [R0+URZ], RZ ;  /* 0x000000ff00ff79a7 */ /* 0x0005e600081004ff */
[----:B------:R-:W-:Y:S04]  /*5060*/  @UP2 UMOV UR29, UR4 ;  /* 0x00000004001d2c82 */ /* 0x000fe80008000000 */
[----:B------:R-:W-:Y:S04]  /*5070*/  @UP2 UMOV UR14, UR6 ;  /* 0x00000006000e2c82 */ /* 0x000fe80008000000 */
[----:B------:R-:W-:Y:S01]  /*5080*/  @UP2 UMOV UR13, UR5 ;  /* 0x00000005000d2c82 */ /* 0x000fe20008000000 */
[----:B------:R-:W-:Y:S05]  /*5090*/  BRA.U !UP0, `(.L_x_91) ;  /* 0x0000000108c07547 */ /* 0x000fea000b800000 */
[----:B------:R-:W-:Y:S02]  /*50a0*/  UIMAD.WIDE.U32 UR18, UR13, UR47, URZ ;  /* 0x0000002f0d1272a5 */ /* 0x000fe4000f8e00ff */
[----:B------:R-:W-:Y:S02]  /*50b0*/  UP2UR UR20, UPR, URZ, 0x4 ;  /* 0x00000004ff147883 */ /* 0x000fe40008000000 */
[----:B------:R-:W-:Y:S02]  /*50c0*/  UISETP.NE.AND UP2, UPT, UR46, 0x1, UPT ;  /* 0x000000012e00788c */ /* 0x000fe4000bf45270 */
[----:B------:R-:W-:Y:S02]  /*50d0*/  UIMAD.WIDE.U32 UR26, UR14, UR44, URZ ;  /* 0x0000002c0e1a72a5 */ /* 0x000fe4000f8e00ff */
[----:B------:R-:W-:Y:S02]  /*50e0*/  USEL UR4, UR37, UR40, !UP2 ;  /* 0x0000002825047287 */ /* 0x000fe4000d000000 */
[----:B------:R-:W-:Y:S02]  /*50f0*/  UISETP.NE.AND UP0, UPT, UR15, 0x1, UPT ;  /* 0x000000010f00788c */ /* 0x000fe4000bf05270 */
[----:B------:R-:W-:Y:S02]  /*5100*/  UP2UR UR24, UPR, URZ, 0x2 ;  /* 0x00000002ff187883 */ /* 0x000fe40008000000 */
[----:B------:R-:W-:Y:S02]  /*5110*/  UISETP.NE.AND UP1, UPT, UR42, 0x1, UPT ;  /* 0x000000012a00788c */ /* 0x000fe4000bf25270 */
[----:B-1----:R-:W-:Y:S02]  /*5120*/  UIMAD.WIDE.U32 UR8, UR4, UR22, URZ ;  /* 0x00000016040872a5 */ /* 0x002fe4000f8e00ff */
[----:B------:R-:W-:Y:S01]  /*5130*/  USEL UR7, UR38, UR41, !UP0 ;  /* 0x0000002926077287 */ /* 0x000fe2000c000000 */
[----:B------:R-:W-:Y:S02]  /*5140*/  UMOV UR5, UR19 ;  /* 0x0000001300057c82 */ /* 0x000fe40008000000 */
[----:B------:R-:W-:Y:S02]  /*5150*/  USHF.R.U32.HI UR6, URZ, UR43, UR5 ;  /* 0x0000002bff067299 */ /* 0x000fe40008011605 */
[----:B------:R-:W-:Y:S02]  /*5160*/  UIMAD.WIDE.U32 UR10, UR7, UR22, URZ ;  /* 0x00000016070a72a5 */ /* 0x000fe4000f8e00ff */
[----:B------:R-:W-:Y:S02]  /*5170*/  USEL UR6, UR13, UR6, !UP2 ;  /* 0x000000060d067287 */ /* 0x000fe4000d000000 */
[----:B------:R-:W-:Y:S01]  /*5180*/  UISETP.NE.AND UP2, UPT, UR20, URZ, UPT ;  /* 0x000000ff1400728c */ /* 0x000fe2000bf45270 */
[----:B------:R-:W-:Y:S02]  /*5190*/  UMOV UR5, UR27 ;  /* 0x0000001b00057c82 */ /* 0x000fe40008000000 */
[----:B------:R-:W-:Y:S03]  /*51a0*/  USHF.R.U32.HI UR16, URZ, UR45, UR5 ;  /* 0x0000002dff107299 */ /* 0x000fe60008011605 */
[----:B------:R-:W-:Y:S02]  /*51b0*/  UMOV UR5, UR9 ;  /* 0x0000000900057c82 */ /* 0x000fe40008000000 */
[----:B------:R-:W-:Y:S03]  /*51c0*/  @UP1 USHF.R.U32.HI UR4, URZ, UR23, UR5 ;  /* 0x00000017ff041299 */ /* 0x000fe60008011605 */
[----:B------:R-:W-:Y:S01]  /*51d0*/  UMOV UR5, UR11 ;  /* 0x0000000b00057c82 */ /* 0x000fe20008000000 */
[----:B------:R-:W-:Y:S02]  /*51e0*/  UIMAD UR4, UR42, UR4, URZ ;  /* 0x000000042a0472a4 */ /* 0x000fe4000f8e02ff */
[----:B------:R-:W-:Y:S02]  /*51f0*/  @UP1 USHF.R.U32.HI UR7, URZ, UR23, UR5 ;  /* 0x00000017ff071299 */ /* 0x000fe40008011605 */
[----:B------:R-:W-:Y:S02]  /*5200*/  USEL UR5, UR14, UR16, !UP0 ;  /* 0x000000100e057287 */ /* 0x000fe4000c000000 */
[----:B------:R-:W-:Y:S02]  /*5210*/  UIMAD.WIDE.U32 UR10, UR6, UR22, URZ ;  /* 0x00000016060a72a5 */ /* 0x000fe4000f8e00ff */
[----:B------:R-:W-:Y:S02]  /*5220*/  UIMAD UR8, UR42, UR7, URZ ;  /* 0x000000072a0872a4 */ /* 0x000fe4000f8e02ff */
[----:B------:R-:W-:Y:S03]  /*5230*/  UISETP.GE.AND UP0, UPT, UR6, UR4, UPT ;  /* 0x000000040600728c */ /* 0x000fe6000bf06270 */
[----:B------:R-:W-:Y:S01]  /*5240*/  UMOV UR4, UR11 ;  /* 0x0000000b00047c82 */ /* 0x000fe20008000000 */
[----:B------:R-:W-:Y:S02]  /*5250*/  UISETP.GE.OR UP0, UPT, UR5, UR8, UP0 ;  /* 0x000000080500728c */ /* 0x000fe40008706670 */
[----:B------:R-:W-:Y:S02]  /*5260*/  USHF.R.U32.HI UR4, URZ, UR23, UR4 ;  /* 0x00000017ff047299 */ /* 0x000fe40008011604 */
[----:B------:R-:W-:Y:S02]  /*5270*/  UIMAD.WIDE.U32 UR8, UR5, UR22, URZ ;  /* 0x00000016050872a5 */ /* 0x000fe4000f8e00ff */
[----:B------:R-:W-:Y:S04]  /*5280*/  USEL UR10, UR6, UR4, !UP1 ;  /* 0x00000004060a7287 */ /* 0x000fe8000c800000 */
[----:B------:R-:W-:Y:S01]  /*5290*/  UIADD3 UR11, UPT, UPT, -UR10, URZ, URZ ;  /* 0x000000ff0a0b7290 */ /* 0x000fe2000fffe1ff */
[----:B------:R-:W-:Y:S02]  /*52a0*/  @!UP0 UMOV UR4, UR9 ;  /* 0x0000000900048c82 */ /* 0x000fe40008000000 */
[----:B------:R-:W-:Y:S02]  /*52b0*/  @!UP0 USHF.R.U32.HI UR4, URZ, UR23, UR4 ;  /* 0x00000017ff048299 */ /* 0x000fe40008011604 */
[----:B------:R-:W-:Y:S02]  /*52c0*/  UIMAD UR8, UR42, UR11, UR6 ;  /* 0x0000000b2a0872a4 */ /* 0x000fe4000f8e0206 */
[----:B------:R-:W-:Y:S02]  /*52d0*/  @!UP0 USEL UR4, UR5, UR4, !UP1 ;  /* 0x0000000405048287 */ /* 0x000fe4000c800000 */
[----:B------:R-:W-:Y:S02]  /*52e0*/  UISETP.NE.AND UP1, UPT, UR24, URZ, UPT ;  /* 0x000000ff1800728c */ /* 0x000fe4000bf25270 */
[----:B------:R-:W-:Y:S02]  /*52f0*/  @!UP0 UIMAD UR8, UR7, UR8, UR4 ;  /* 0x00000008070882a4 */ /* 0x000fe4000f8e0204 */
[----:B------:R-:W-:Y:S02]  /*5300*/  @!UP0 UIADD3 UR9, UPT, UPT, UR10, -UR4, URZ ;  /* 0x800000040a098290 */ /* 0x000fe4000fffe0ff */
[----:B------:R-:W-:Y:S02]  /*5310*/  UIADD3 UR4, UPT, UPT, -UR5, URZ, URZ ;  /* 0x000000ff05047290 */ /* 0x000fe4000fffe1ff */
[----:B------:R-:W-:Y:S02]  /*5320*/  UIADD3 UR7, UPT, UPT, -UR6, URZ, URZ ;  /* 0x000000ff06077290 */ /* 0x000fe4000fffe1ff */
[----:B------:R-:W-:Y:S02]  /*5330*/  @!UP0 UIMAD UR6, UR9, UR42, UR5 ;  /* 0x0000002a090682a4 */ /* 0x000fe4000f8e0205 */
[----:B------:R-:W-:Y:S02]  /*5340*/  UIMAD UR14, UR15, UR4, UR14 ;  /* 0x000000040f0e72a4 */ /* 0x000fe4000f8e020e */
[----:B------:R-:W-:Y:S01]  /*5350*/  UIMAD UR13, UR46, UR7, UR13 ;  /* 0x000000072e0d72a4 */ /* 0x000fe2000f8e020d */
[----:B------:R-:W-:Y:S02]  /*5360*/  @!UP0 UMOV UR5, UR8 ;  /* 0x0000000800058c82 */ /* 0x000fe40008000000 */
[----:B------:R-:W-:Y:S02]  /*5370*/  UIMAD UR14, UR5, UR15, UR14 ;  /* 0x0000000f050e72a4 */ /* 0x000fe4000f8e020e */
[----:B------:R-:W-:Y:S11]  /*5380*/  UIMAD UR13, UR6, UR46, UR13 ;  /* 0x0000002e060d72a4 */ /* 0x000ff6000f8e020d */
[----:B------:R-:W-:Y:S01]  /*5390*/  @!UPT UIADD3 URZ, UPT, UPT, URZ, URZ, URZ ;  /* 0x000000fffffff290 */ /* 0x000fe2000fffe0ff */
.L_x_91:
[----:B------:R-:W3:Y:S01]  /*53a0*/  @!UP3 LDCU.128 UR8, c[0x0][0xf10] ;  /* 0x0001e200ff08b7ac */ /* 0x000ee20008000c00 */
[----:B------:R-:W-:Y:S02]  /*53b0*/  ISETP.NE.U32.AND P0, PT, RZ, UR30, PT ;  /* 0x0000001eff007c0c */ /* 0x000fe4000bf05070 */
[----:B------:R-:W-:Y:S02]  /*53c0*/  SHF.L.U32 R4, R11, 0x1f, RZ ;  /* 0x0000001f0b047819 */ /* 0x000fe400000006ff */
[----:B------:R-:W-:Y:S01]  /*53d0*/  ISETP.NE.AND.EX P0, PT, RZ, UR31, PT, P0 ;  /* 0x0000001fff007c0c */ /* 0x000fe2000bf05300 */
[----:B------:R-:W4:Y:S01]  /*53e0*/  @!UP3 LDCU UR5, c[0x0][0xf0c] ;  /* 0x0001e180ff05b7ac */ /* 0x000f220008000800 */
[----:B------:R-:W-:Y:S02]  /*53f0*/  USHF.L.U32 UR35, UR28, 0x7, URZ ;  /* 0x000000071c237899 */ /* 0x000fe400080006ff */
[----:B------:R-:W-:Y:S02]  /*5400*/  USHF.L.U32 UR34, UR12, 0x7, URZ ;  /* 0x000000070c227899 */ /* 0x000fe400080006ff */
[----:B---3--:R-:W-:Y:S07]  /*5410*/  UIMAD.WIDE.U32 UR6, UR14, UR8, URZ ;  /* 0x000000080e0672a5 */ /* 0x008fee000f8e00ff */
[----:B------:R-:W-:Y:S01]  /*5420*/  @!UP3 UMOV UR4, UR7 ;  /* 0x000000070004bc82 */ /* 0x000fe20008000000 */
[----:B----4-:R-:W-:Y:S02]  /*5430*/  @!UP3 UISETP.NE.AND UP0, UPT, UR5, 0x1, UPT ;  /* 0x000000010500b88c */ /* 0x010fe4000bf05270 */
[----:B------:R-:W-:Y:S02]  /*5440*/  @!UP3 USHF.R.U32.HI UR4, URZ, UR9, UR4 ;  /* 0x00000009ff04b299 */ /* 0x000fe40008011604 */
[----:B------:R-:W-:Y:S02]  /*5450*/  UIMAD.WIDE.U32 UR6, UR13, UR11, URZ ;  /* 0x0000000b0d0672a5 */ /* 0x000fe4000f8e00ff */
[----:B------:R-:W-:Y:S02]  /*5460*/  @!UP3 USEL UR8, UR14, UR4, !UP0 ;  /* 0x000000040e08b287 */ /* 0x000fe4000c000000 */
[----:B------:R-:W-:Y:S03]  /*5470*/  @!UP3 UISETP.NE.AND UP0, UPT, UR10, 0x1, UPT ;  /* 0x000000010a00b88c */ /* 0x000fe6000bf05270 */
[----:B------:R-:W-:Y:S02]  /*5480*/  @!UP3 UMOV UR6, UR7 ;  /* 0x000000070006bc82 */ /* 0x000fe40008000000 */
[----:B------:R-:W3:Y:S02]  /*5490*/  @!UP3 LDCU UR4, c[0x0][0xf20] ;  /* 0x0001e400ff04b7ac */ /* 0x000ee40008000800 */
[----:B---3--:R-:W-:Y:S04]  /*54a0*/  @!UP3 USHF.R.U32.HI UR6, URZ, UR4, UR6 ;  /* 0x00000004ff06b299 */ /* 0x008fe80008011606 */
[----:B------:R-:W-:Y:S04]  /*54b0*/  @!UP3 USEL UR6, UR13, UR6, !UP0 ;  /* 0x000000060d06b287 */ /* 0x000fe8000c000000 */
[----:B------:R-:W-:Y:S02]  /*54c0*/  @!UP3 UIADD3 UR4, UPT, UPT, -UR8, UR6, URZ ;  /* 0x000000060804b290 */ /* 0x000fe4000fffe1ff */
[----:B------:R-:W-:Y:S02]  /*54d0*/  @!UP3 UIADD3 UR6, UPT, UPT, UR8, -UR6, URZ ;  /* 0x800000060806b290 */ /* 0x000fe4000fffe0ff */
[----:B------:R-:W-:Y:S02]  /*54e0*/  @!UP3 UIMAD UR14, UR4, UR5, UR14 ;  /* 0x00000005040eb2a4 */ /* 0x000fe4000f8e020e */
[----:B------:R-:W-:Y:S01]  /*54f0*/  @!UP3 UIMAD UR13, UR6, UR10, UR13 ;  /* 0x0000000a060db2a4 */ /* 0x000fe2000f8e020d */
[----:B------:R-:W-:Y:S11]  /*5500*/  BRA.U UP4, `(.L_x_92) ;  /* 0x0000000104107547 */ /* 0x000ff6000b800000 */
[----:B--2---:R-:W-:Y:S04]  /*5510*/  MOV R0, UR48 ;  /* 0x0000003000007c02 */ /* 0x004fe80008000f00 */
[----:B------:R-:W-:Y:S04]  /*5520*/  SHF.L.U32 R5, R0, 0x1f, RZ ;  /* 0x0000001f00057819 */ /* 0x000fe800000006ff */
[----:B------:R-:W2:Y:S02]  /*5530*/  SYNCS.PHASECHK.TRANS64.TRYWAIT P1, [UR21+0xa8], R5 ;  /* 0x0000a805ff0075a7 */ /* 0x000ea40008021115 */
[----:B--2---:R-:W-:Y:S05]  /*5540*/  @!P1 BRA `(.L_x_93) ;  /* 0x0000005400749947 */ /* 0x004fea0003800000 */
.L_x_92:
[----:B------:R-:W-:Y:S05]  /*5550*/  BRA.U !UP6, `(.L_x_94) ;  /* 0x000000010e387547 */ /* 0x000fea000b800000 */
[----:B------:R-:W-:Y:S01]  /*5560*/  UPLOP3.LUT UP1, UPT, UPT, UPT, UP5, 0x80, 0x8 ;  /* 0x000000000008789c */ /* 0x000fe20003f2f050 */
[----:B--2---:R-:W-:Y:S01]  /*5570*/  HFMA2 R0, -RZ, RZ, 0, 5.9604644775390625e-08 ;  /* 0x00000001ff007431 */ /* 0x004fe200000001ff */
[----:B------:R-:W2:Y:S01]  /*5580*/  LDCU.64 UR8, c[0x0][0x358] ;  /* 0x00006b00ff0877ac */ /* 0x000ea20008000a00 */
[----:B------:R-:W-:Y:S03]  /*5590*/  IMAD.MOV.U32 R80, RZ, RZ, 0x1 ;  /* 0x00000001ff507424 */ /* 0x000fe600078e00ff */
[----:B------:R-:W-:Y:S05]  /*55a0*/  PLOP3.LUT P1, PT, PT, PT, UP1, 0x80, 0x8 ;  /* 0x000000000008781c */ /* 0x000fea0003f2f018 */
[----:B------:R-:W3:Y:S01]  /*55b0*/  @UP1 LDCU.64 UR4, c[0x0][0xc88] ;  /* 0x00019100ff0417ac */ /* 0x000ee20008000a00 */
[----:B------:R-:W-:Y:S07]  /*55c0*/  @UP1 UIMAD UR6, UR36, UR30, URZ ;  /* 0x0000001e240612a4 */ /* 0x000fee000f8e02ff */
[----:B------:R-:W-:Y:S01]  /*55d0*/  @!P1 PRMT R80, R0, 0x7610, R80 ;  /* 0x0000761000509816 */ /* 0x000fe20000000050 */
[----:B---3--:R-:W-:Y:S06]  /*55e0*/  @UP1 UIMAD.WIDE UR4, UR6, 0x4, UR4 ;  /* 0x00000004060418a5 */ /* 0x008fec000f8e0204 */
[----:B------:R-:W-:Y:S01]  /*55f0*/  IMAD.U32 R6, RZ, RZ, UR4 ;  /* 0x00000004ff067e24 */ /* 0x000fe2000f8e00ff */
[----:B------:R-:W-:Y:S04]  /*5600*/  MOV R7, UR5 ;  /* 0x0000000500077c02 */ /* 0x000fe80008000f00 */
[----:B------:R-:W3:Y:S01]  /*5610*/  @!UP1 LDCU UR4, c[0x0][0xc80] ;  /* 0x00019000ff0497ac */ /* 0x000ee20008000800 */
[----:B--2--5:R4:W5:Y:S02]  /*5620*/  @P1 LDG.E R41, desc[UR8][R6.64] ;  /* 0x0000000806291981 */ /* 0x024964000c1e1900 */
[----:B---34-:R-:W-:Y:S07]  /*5630*/  @!P1 IMAD.U32 R41, RZ, RZ, UR4 ;  /* 0x00000004ff299e24 */ /* 0x018fee000f8e00ff */
.L_x_94:
[----:B-----5:R-:W-:Y:S01]  /*5640*/  @!P0 FSETP.EQ.AND P2, PT, R41, RZ, PT ;  /* 0x000000ff2900820b */ /* 0x020fe20003f42000 */
[----:B------:R-:W-:Y:S01]  /*5650*/  @!UPT UIADD3 URZ, UPT, UPT, URZ, URZ, URZ ;  /* 0x000000fffffff290 */ /* 0x000fe2000fffe0ff */
[----:B------:R-:W-:Y:S11]  /*5660*/  @!P0 BRA `(.L_x_95) ;  /* 0x0000000000148947 */ /* 0x000ff60003800000 */
[----:B------:R-:W-:Y:S02]  /*5670*/  LOP3.LUT P0, RZ, R80, 0xff, RZ, 0xc0, !PT ;  /* 0x000000ff50ff7812 */ /* 0x000fe4000780c0ff */
[----:B------:R-:W-:Y:S04]  /*5680*/  PLOP3.LUT P2, PT, PT, PT, UP1, 0x80, 0x8 ;  /* 0x000000000008781c */ /* 0x000fe80003f4f018 */
[----:B------:R-:W-:Y:S07]  /*5690*/  PLOP3.LUT P2, PT, P2, PT, PT, 0x8, 0x80 ;  /* 0x000000000080781c */ /* 0x000fee000174e170 */
[----:B------:R-:W-:Y:S11]  /*56a0*/  @P0 FSETP.EQ.AND P2, PT, R41, RZ, PT ;  /* 0x000000ff2900020b */ /* 0x000ff60003f42000 */
[----:B------:R-:W-:Y:S02]  /*56b0*/  @!UPT UIADD3 URZ, UPT, UPT, URZ, URZ, URZ ;  /* 0x000000fffffff290 */ /* 0x000fe4000fffe0ff */
.L_x_95:
[----:B------:R-:W3:Y:S01]  /*56c0*/  SYNCS.PHASECHK.TRANS64.TRYWAIT P0, [UR21+0x80], R4 ;  /* 0x00008004ff0075a7 */ /* 0x000ee20008001115 */
[----:B------:R-:W-:Y:S04]  /*56d0*/  ELECT P1, URZ, PT ;  /* 0x0000000000ff782f */ /* 0x000fe80003820000 */
[----:B------:R-:W-:Y:S01]  /*56e0*/  PLOP3.LUT P1, PT, P2, P1, PT, 0xf2, 0x2f ;  /* 0x00000000002f781c */ /* 0x000fe20001723e72 */
[----:B------:R-:W-:Y:S01]  /*56f0*/  @!UPT UIADD3 URZ, UPT, UPT, URZ, URZ, URZ ;  /* 0x000000fffffff290 */ /* 0x000fe2000fffe0ff */
[----:B---3--:R-:W-:Y:S11]  /*5700*/  @!P0 BRA `(.L_x_96) ;  /* 0x00000054001c8947 */ /* 0x008ff60003800000 */
.L_x_186:
[----:B------:R-:W-:Y:S01]  /*5710*/  @!P1 IADD3 R2, P0, PT, R12, 0x980, RZ ;  /* 0x000009800c029810 */ /* 0x000fe20007f1e0ff */
[----:B------:R-:W-:Y:S01]  /*5720*/  VOTEU.ALL UP0, P1 ;  /* 0x0000000000ff7886 */ /* 0x000fe20000800000 */
[----:B------:R-:W-:Y:S01]  /*5730*/  UMOV UR6, 0x0 ;  /* 0x0000000000067882 */ /* 0x000fe20000000000 */
[----:B------:R-:W-:Y:S01]  /*5740*/  UMOV UR7, 0x10000000 ;  /* 0x1000000000077882 */ /* 0x000fe20000000000 */
[----:B------:R-:W-:Y:S01]  /*5750*/  @!P1 R2UR UR5, R2 ;  /* 0x00000000020592ca */ /* 0x000fe200000e0000 */
[----:B--2---:R-:W-:Y:S01]  /*5760*/  @!P1 IMAD.X R0, RZ, RZ, R13, P0 ;  /* 0x000000ffff009224 */ /* 0x004fe200000e060d */
[----:B------:R-:W-:Y:S01]  /*5770*/  @!UP0 UIADD3 UR32, UPT, UPT, UR21, 0x200, URZ ;  /* 0x0000020015208890 */ /* 0x000fe2000fffe0ff */
[----:B------:R-:W-:Y:S03]  /*5780*/  VOTEU.ALL UP0, P1 ;  /* 0x0000000000ff7886 */ /* 0x000fe60000800000 */
[----:B------:R-:W-:Y:S01]  /*5790*/  @!P1 R2UR UR4, R0 ;  /* 0x00000000000492ca */ /* 0x000fe200000e0000 */
[----:B------:R-:W-:Y:S06]  /*57a0*/  @!P1 IMAD.MOV.U32 R0, RZ, RZ, 0x2000 ;  /* 0x00002000ff009424 */ /* 0x000fec00078e00ff */
[----:B------:R-:W-:Y:S06]  /*57b0*/  IMAD.U32 R6, RZ, RZ, UR5 ;  /* 0x00000005ff067e24 */ /* 0x000fec000f8e00ff */
[----:B------:R-:W-:Y:S01]  /*57c0*/  IMAD.U32 R7, RZ, RZ, UR4 ;  /* 0x00000004ff077e24 */ /* 0x000fe2000f8e00ff */
[----:B------:R-:W-:Y:S04]  /*57d0*/  @!P1 R2UR UR4, R6 ;  /* 0x00000000060492ca */ /* 0x000fe800000e0000 */
[----:B------:R-:W-:Y:S11]  /*57e0*/  @!P1 R2UR UR5, R7 ;  /* 0x00000000070592ca */ /* 0x000ff600000e0000 */
[----:B------:R-:W-:Y:S02]  /*57f0*/  @!UPT UIADD3 URZ, UPT, UPT, URZ, URZ, URZ ;  /* 0x000000fffffff290 */ /* 0x000fe4000fffe0ff */
[----:B------:R2:W-:Y:S01]  /*5800*/  @!UP0 UTMALDG.3D [UR32], [UR4], desc[UR6] ;  /* 0x00000620040085b4 */ /* 0x0005e20008011000 */
[----:B------:R3:W-:Y:S01]  /*5810*/  @!P1 SYNCS.ARRIVE.TRANS64.RED.A0TR RZ, [UR21+0x60], R0 ;  /* 0x00006000ffff99a7 */ /* 0x0007e20008300415 */
[----:B--2---:R-:W-:Y:S09]  /*5820*/  UPRMT UR4, UR54, 0x654, UR33 ;  /* 0x0000065436047896 */ /* 0x004ff20008000021 */
[----:B------:R-:W-:Y:S01]  /*5830*/  SYNCS.ARRIVE.TRANS64.RED.A1T0 RZ, [UR4], RZ ;  /* 0x000000ffffff79a7 */ /* 0x000fe20008100404 */
[----:B------:R-:W2:Y:S02]  /*5840*/  SYNCS.PHASECHK.TRANS64.TRYWAIT P0, [UR21+0x88], R4 ;  /* 0x00008804ff0075a7 */ /* 0x000ea40008001115 */
[----:B--23--:R-:W-:Y:S05]  /*5850*/  @!P0 BRA `(.L_x_97) ;  /* 0x0000005000e08947 */ /* 0x00cfea0003800000 */
.L_x_188:
[----:B------:R-:W-:Y:S01]  /*5860*/  @!P1 IADD3 R2, P0, PT, R12, 0x980, RZ ;  /* 0x000009800c029810 */ /* 0x000fe20007f1e0ff */
[----:B------:R-:W-:Y:S01]  /*5870*/  VOTEU.ALL UP0, P1 ;  /* 0x0000000000ff7886 */ /* 0x000fe20000800000 */
[----:B------:R-:W-:Y:S01]  /*5880*/  UMOV UR6, 0x0 ;  /* 0x0000000000067882 */ /* 0x000fe20000000000 */
[----:B------:R-:W-:Y:S01]  /*5890*/  UMOV UR7, 0x10000000 ;  /* 0x1000000000077882 */ /* 0x000fe20000000000 */
[----:B------:R-:W-:Y:S01]  /*58a0*/  @!P1 R2UR UR5, R2 ;  /* 0x00000000020592ca */ /* 0x000fe200000e0000 */
[----:B------:R-:W-:Y:S01]  /*58b0*/  @!P1 IMAD.X R0, RZ, RZ, R13, P0 ;  /* 0x000000ffff009224 */ /* 0x000fe200000e060d */
[----:B------:R-:W-:Y:S02]  /*58c0*/  @!UP0 UIADD3 UR26, UPT, UPT, UR34, 0x20, URZ ;  /* 0x00000020221a8890 */ /* 0x000fe4000fffe0ff */
[----:B------:R-:W-:Y:S02]  /*58d0*/  @!UP0 UIADD3 UR24, UPT, UPT, UR21, 0x2200, URZ ;  /* 0x0000220015188890 */ /* 0x000fe4000fffe0ff */
[----:B------:R-:W-:Y:S01]  /*58e0*/  @!P1 R2UR UR4, R0 ;  /* 0x00000000000492ca */ /* 0x000fe200000e0000 */
[----:B------:R-:W-:Y:S01]  /*58f0*/  VOTEU.ALL UP0, P1 ;  /* 0x0000000000ff7886 */ /* 0x000fe20000800000 */
[----:B------:R-:W-:Y:S01]  /*5900*/  UMOV UR27, UR35 ;  /* 0x00000023001b7c82 */ /* 0x000fe20008000000 */
[----:B------:R-:W-:Y:S01]  /*5910*/  UMOV UR28, UR36 ;  /* 0x00000024001c7c82 */ /* 0x000fe20008000000 */
[----:B------:R-:W-:Y:S03]  /*5920*/  @!P1 IMAD.MOV.U32 R0, RZ, RZ, 0x2000 ;  /* 0x00002000ff009424 */ /* 0x000fe600078e00ff */
[----:B------:R-:W-:Y:S06]  /*5930*/  IMAD.U32 R6, RZ, RZ, UR5 ;  /* 0x00000005ff067e24 */ /* 0x000fec000f8e00ff */
[----:B------:R-:W-:Y:S01]  /*5940*/  IMAD.U32 R7, RZ, RZ, UR4 ;  /* 0x00000004ff077e24 */ /* 0x000fe2000f8e00ff */
[----:B------:R-:W-:Y:S04]  /*5950*/  @!P1 R2UR UR4, R6 ;  /* 0x00000000060492ca */ /* 0x000fe800000e0000 */
[----:B------:R-:W-:Y:S11]  /*5960*/  @!P1 R2UR UR5, R7 ;  /* 0x00000000070592ca */ /* 0x000ff600000e0000 */
[----:B------:R-:W-:Y:S02]  /*5970*/  @!UPT UIADD3 URZ, UPT, UPT, URZ, URZ, URZ ;  /* 0x000000fffffff290 */ /* 0x000fe4000fffe0ff */
[----:B------:R3:W-:Y:S01]  /*5980*/  @!UP0 UTMALDG.3D [UR24], [UR4], desc[UR6] ;  /* 0x00000618040085b4 */ /* 0x0007e20008011000 */
[----:B------:R4:W-:Y:S01]  /*5990*/  @!P1 SYNCS.ARRIVE.TRANS64.RED.A0TR RZ, [UR21+0x68], R0 ;  /* 0x00006800ffff99a7 */ /* 0x0009e20008300415 */
[----:B---3--:R-:W-:Y:S09]  /*59a0*/  UPRMT UR4, UR54, 0x654, UR25 ;  /* 0x0000065436047896 */ /* 0x008ff20008000019 */
[----:B------:R-:W-:Y:S01]  /*59b0*/  SYNCS.ARRIVE.TRANS64.RED.A1T0 RZ, [UR4], RZ ;  /* 0x000000ffffff79a7 */ /* 0x000fe20008100404 */
[----:B------:R-:W3:Y:S02]  /*59c0*/  SYNCS.PHASECHK.TRANS64.TRYWAIT P0, [UR21+0x90], R4 ;  /* 0x00009004ff0075a7 */ /* 0x000ee40008001115 */
[----:B---34-:R-:W-:Y:S05]  /*59d0*/  @!P0 BRA `(.L_x_98) ;  /* 0x0000005000988947 */ /* 0x018fea0003800000 */
.L_x_190:
[----:B------:R-:W-:Y:S01]  /*59e0*/  @!P1 IADD3 R2, P0, PT, R12, 0x980, RZ ;  /* 0x000009800c029810 */ /* 0x000fe20007f1e0ff */
[----:B------:R-:W-:Y:S01]  /*59f0*/  VOTEU.ALL UP0, P1 ;  /* 0x0000000000ff7886 */ /* 0x000fe20000800000 */
[----:B------:R-:W-:Y:S01]  /*5a00*/  UMOV UR6, 0x0 ;  /* 0x0000000000067882 */ /* 0x000fe20000000000 */
[----:B------:R-:W-:Y:S01]  /*5a10*/  UMOV UR7, 0x10000000 ;  /* 0x1000000000077882 */ /* 0x000fe20000000000 */
[----:B------:R-:W-:Y:S01]  /*5a20*/  @!P1 R2UR UR5, R2 ;  /* 0x00000000020592ca */ /* 0x000fe200000e0000 */
[----:B------:R-:W-:Y:S01]  /*5a30*/  @!P1 IMAD.X R0, RZ, RZ, R13, P0 ;  /* 0x000000ffff009224 */ /* 0x000fe200000e060d */
[----:B------:R-:W-:Y:S01]  /*5a40*/  @!UP0 UIADD3 UR18, UPT, UPT, UR34, 0x40, URZ ;  /* 0x0000004022128890 */ /* 0x000fe2000fffe0ff */
[----:B------:R-:W-:Y:S01]  /*5a50*/  VIADD R10, R10, 0x1 ;  /* 0x000000010a0a7836 */ /* 0x000fe20000000000 */
        /* <DEDUP_REMOVED lines=17> */
.L_x_192:
[----:B------:R-:W-:Y:S01]  /*5b70*/  @!P1 IADD3 R2, P0, PT, R12, 0x980, RZ ;  /* 0x000009800c029810 */ /* 0x000fe20007f1e0ff */
[----:B------:R-:W-:Y:S01]  /*5b80*/  VOTEU.ALL UP0, P1 ;  /* 0x0000000000ff7886 */ /* 0x000fe20000800000 */
[----:B------:R-:W-:Y:S01]  /*5b90*/  UMOV UR6, 0x0 ;  /* 0x0000000000067882 */ /* 0x000fe20000000000 */
[----:B------:R-:W-:Y:S01]  /*5ba0*/  UMOV UR7, 0x10000000 ;  /* 0x1000000000077882 */ /* 0x000fe20000000000 */
[----:B------:R-:W-:Y:S01]  /*5bb0*/  @!P1 R2UR UR5, R2 ;  /* 0x00000000020592ca */ /* 0x000fe200000e0000 */
[----:B------:R-:W-:Y:S01]  /*5bc0*/  @!P1 IMAD.X R0, RZ, RZ, R13, P0 ;  /* 0x000000ffff009224 */ /* 0x000fe200000e060d */
[----:B------:R-:W-:Y:S01]  /*5bd0*/  @!UP0 UIADD3 UR10, UPT, UPT, UR34, 0x60, URZ ;  /* 0x00000060220a8890 */ /* 0x000fe2000fffe0ff */
[----:B------:R-:W-:Y:S01]  /*5be0*/  R2UR UR16, R82 ;  /* 0x00000000521072ca */ /* 0x000fe200000e0000 */
[----:B------:R-:W-:Y:S01]  /*5bf0*/  @!UP0 UIADD3 UR8, UPT, UPT, UR21, 0x6200, URZ ;  /* 0x0000620015088890 */ /* 0x000fe2000fffe0ff */
[----:B------:R-:W-:Y:S01]  /*5c00*/  ISETP.NE.AND P0, PT, R10, 0x2, PT ;  /* 0x000000020a00780c */ /* 0x000fe20003f05270 */
[----:B------:R-:W-:Y:S01]  /*5c10*/  @!UP0 UIADD3 UR9, UPT, UPT, UR21, 0x78, URZ ;  /* 0x0000007815098890 */ /* 0x000fe2000fffe0ff */
[----:B------:R-:W-:Y:S01]  /*5c20*/  @!P1 R2UR UR4, R0 ;  /* 0x00000000000492ca */ /* 0x000fe200000e0000 */
[----:B------:R-:W-:Y:S01]  /*5c30*/  VOTEU.ALL UP0, P1 ;  /* 0x0000000000ff7886 */ /* 0x000fe20000800000 */
[----:B------:R-:W-:Y:S01]  /*5c40*/  UMOV UR11, UR35 ;  /* 0x00000023000b7c82 */ /* 0x000fe20008000000 */
[----:B------:R-:W-:Y:S01]  /*5c50*/  UMOV UR12, UR36 ;  /* 0x00000024000c7c82 */ /* 0x000fe20008000000 */
[----:B------:R-:W-:Y:S01]  /*5c60*/  SEL R0, RZ, 0x1, P0 ;  /* 0x00000001ff007807 */ /* 0x000fe20000000000 */
[----:B------:R-:W-:Y:S01]  /*5c70*/  UIADD3 UR28, UPT, UPT, UR14, UR63, URZ ;  /* 0x0000003f0e1c7290 */ /* 0x000fe2000fffe0ff */
[----:B--2---:R-:W-:Y:S01]  /*5c80*/  IMAD.U32 R4, RZ, RZ, UR5 ;  /* 0x00000005ff047e24 */ /* 0x004fe2000f8e00ff */
[----:B------:R-:W-:Y:S01]  /*5c90*/  LOP3.LUT R11, R11, 0x1, RZ, 0x3c, !PT ;  /* 0x000000010b0b7812 */ /* 0x000fe200078e3cff */
[----:B------:R-:W-:Y:S01]  /*5ca0*/  UMOV UR36, UR29 ;  /* 0x0000001d00247c82 */ /* 0x000fe20008000000 */
[----:B------:R-:W-:Y:S01]  /*5cb0*/  LOP3.LUT R9, R9, R0, RZ, 0x3c, !PT ;  /* 0x0000000009097212 */ /* 0x000fe200078e3cff */
[----:B------:R-:W-:Y:S01]  /*5cc0*/  UPLOP3.LUT UP4, UPT, UPT, UPT, UPT, 0x80, 0x8 ;  /* 0x000000000008789c */ /* 0x000fe20003f8f070 */
[----:B------:R-:W-:Y:S02]  /*5cd0*/  SEL R10, R10, RZ, P0 ;  /* 0x000000ff0a0a7207 */ /* 0x000fe40000000000 */
[----:B------:R-:W-:Y:S01]  /*5ce0*/  IMAD.U32 R5, RZ, RZ, UR4 ;  /* 0x00000004ff057e24 */ /* 0x000fe2000f8e00ff */
[----:B------:R-:W-:Y:S04]  /*5cf0*/  @!P1 R2UR UR4, R4 ;  /* 0x00000000040492ca */ /* 0x000fe800000e0000 */
[----:B------:R-:W-:Y:S11]  /*5d00*/  @!P1 R2UR UR5, R5 ;  /* 0x00000000050592ca */ /* 0x000ff600000e0000 */
[----:B------:R-:W-:Y:S02]  /*5d10*/  @!UPT UIADD3 URZ, UPT, UPT, URZ, URZ, URZ ;  /* 0x000000fffffff290 */ /* 0x000fe4000fffe0ff */
[----:B------:R2:W-:Y:S01]  /*5d20*/  @!UP0 UTMALDG.3D [UR8], [UR4], desc[UR6] ;  /* 0x00000608040085b4 */ /* 0x0005e20008011000 */
[----:B------:R3:W-:Y:S01]  /*5d30*/  @!P1 SYNCS.ARRIVE.TRANS64.RED.A0TR RZ, [UR21+0x78], R3 ;  /* 0x00007803ffff99a7 */ /* 0x0007e20008300415 */
[----:B------:R-:W-:Y:S01]  /*5d40*/  SYNCS.ARRIVE.TRANS64.RED.A1T0 RZ, [UR39], RZ ;  /* 0x000000ffffff79a7 */ /* 0x000fe20008100427 */
[----:B--2---:R-:W-:Y:S01]  /*5d50*/  UIADD3 UR12, UPT, UPT, UR13, UR16, URZ ;  /* 0x000000100d0c7290 */ /* 0x004fe2000fffe0ff */
[----:B------:R-:W-:Y:S11]  /*5d60*/  BRA.U UP2, `(.L_x_100) ;  /* 0xfffffff102507547 */ /* 0x000ff6000b83ffff */
[----:B---3--:R-:W-:-:S04]  /*5d70*/  SHF.L.U32 R3, R11, 0x1f, RZ ;  /* 0x0000001f0b037819 */ /* 0x008fc800000006ff */
[----:B------:R-:W2:Y:S02]  /*5d80*/  SYNCS.PHASECHK.TRANS64.TRYWAIT P0, [UR21+0x80], R3 ;  /* 0x00008003ff0075a7 */ /* 0x000ea40008001115 */
[----:B--2---:R-:W-:Y:S05]  /*5d90*/  @!P0 BRA `(.L_x_101) ;  /* 0x0000004c00d88947 */ /* 0x004fea0003800000 */
.L_x_194:
[----:B------:R-:W3:Y:S02]  /*5da0*/  SYNCS.PHASECHK.TRANS64.TRYWAIT P0, [UR21+0x88], R3 ;  /* 0x00008803ff0075a7 */ /* 0x000ee40008001115 */
[----:B---3--:R-:W-:Y:S05]  /*5db0*/  @!P0 BRA `(.L_x_102) ;  /* 0x0000004c00e88947 */ /* 0x008fea0003800000 */
.L_x_196:
[----:B------:R-:W3:Y:S02]  /*5dc0*/  SYNCS.PHASECHK.TRANS64.TRYWAIT P0, [UR21+0x90], R3 ;  /* 0x00009003ff0075a7 */ /* 0x000ee40008001115 */
[----:B---3--:R-:W-:Y:S05]  /*5dd0*/  @!P0 BRA `(.L_x_103) ;  /* 0x0000004c00f88947 */ /* 0x008fea0003800000 */
.L_x_198:
[----:B--2---:R-:W-:-:S07]  /*5de0*/  MOV R0, UR21 ;  /* 0x0000001500007c02 */ /* 0x004fce0008000f00 */
.L_x_104:
[----:B--2---:R-:W-:-:S04]  /*5df0*/  SHF.L.U32 R3, R11, 0x1f, RZ ;  /* 0x0000001f0b037819 */ /* 0x004fc800000006ff */
[----:B------:R2:W3:Y:S03]  /*5e00*/  SYNCS.PHASECHK.TRANS64.TRYWAIT P0, [R0+URZ+0x98], R3 ;  /* 0x00009803000075a7 */ /* 0x0004e600080011ff */
[----:B---3--:R-:W-:Y:S05]  /*5e10*/  @!P0 NANOSLEEP.SYNCS 0x989680 ;  /* 0x009896800000895d */ /* 0x008fea0003900000 */
[----:B------:R-:W3:Y:S02]  /*5e20*/  @!P0 SYNCS.PHASECHK.TRANS64 P0, [R0+URZ+0x98], R3 ;  /* 0x00009803000085a7 */ /* 0x000ee400080010ff */
[----:B-1-3--:R-:W-:Y:S05]  /*5e30*/  @P0 EXIT ;  /* 0x000000000000094d */ /* 0x00afea0003800000 */
[----:B------:R-:W-:Y:S05]  /*5e40*/  BRA `(.L_x_104) ;  /* 0xfffffffc00e87947 */ /* 0x000fea000383ffff */
.L_x_89:
[----:B------:R-:W-:-:S06]  /*5e50*/  UISETP.GE.AND UP0, UPT, UR20, 0x4, UPT ;  /* 0x000000041400788c */ /* 0x000fcc000bf06270 */
[----:B------:R-:W-:-:S13]  /*5e60*/  PLOP3.LUT P0, PT, PT, PT, UP0, 0x80, 0x8 ;  /* 0x000000000008781c */ /* 0x000fda0003f0f008 */
[----:B-1----:R-:W-:Y:S05]  /*5e70*/  @!P0 EXIT ;  /* 0x000000000000894d */ /* 0x002fea0003800000 */
[----:B------:R-:W-:Y:S01]  /*5e80*/  BAR.SYNC.DEFER_BLOCKING 0x6, 0xa0 ;  /* 0x0182800000007b1d */ /* 0x000fe20000010000 */
[C---:B------:R-:W-:Y:S01]  /*5e90*/  IMAD.SHL.U32 R2, R94.reuse, 0x20, RZ ;  /* 0x000000205e027824 */ /* 0x040fe200078e00ff */
[C---:B------:R-:W-:Y:S01]  /*5ea0*/  SHF.L.U32 R37, R94.reuse, 0x10, RZ ;  /* 0x000000105e257819 */ /* 0x040fe200000006ff */
[C---:B------:R-:W-:Y:S01]  /*5eb0*/  IMAD.SHL.U32 R93, R94.reuse, 0x4, RZ ;  /* 0x000000045e5d7824 */ /* 0x040fe200078e00ff */
[----:B------:R-:W-:Y:S01]  /*5ec0*/  LOP3.LUT R95, R94, 0x60, RZ, 0xc0, !PT ;  /* 0x000000605e5f7812 */ /* 0x000fe200078ec0ff */
[----:B------:R-:W-:Y:S01]  /*5ed0*/  HFMA2 R86, -RZ, RZ, 0, 0 ;  /* 0x00000000ff567431 */ /* 0x000fe200000001ff */
[----:B------:R-:W-:Y:S02]  /*5ee0*/  UMOV UR44, 0x400 ;  /* 0x00000400002c7882 */ /* 0x000fe40000000000 */
[----:B------:R-:W1:Y:S01]  /*5ef0*/  LDC.64 R78, c[0x0][0xcb0] ;  /* 0x00032c00ff4e7b82 */ /* 0x000e620000000a00 */
[----:B------:R-:W-:Y:S01]  /*5f00*/  ULEA UR44, UR54, UR44, 0x18 ;  /* 0x0000002c362c7291 */ /* 0x000fe2000f8ec0ff */
[----:B------:R-:W-:Y:S01]  /*5f10*/  LOP3.LUT R6, R2, 0xc0, RZ, 0xc0, !PT ;  /* 0x000000c002067812 */ /* 0x000fe200078ec0ff */
[----:B------:R-:W2:Y:S01]  /*5f20*/  LDCU.64 UR6, c[0x0][0xc90] ;  /* 0x00019200ff0677ac */ /* 0x000ea20008000a00 */
[----:B------:R-:W-:Y:S01]  /*5f30*/  LOP3.LUT R92, R94, 0x2, RZ, 0xc0, !PT ;  /* 0x000000025e5c7812 */ /* 0x000fe200078ec0ff */
[----:B------:R-:W-:Y:S01]  /*5f40*/  IMAD.MOV.U32 R90, RZ, RZ, 0x1 ;  /* 0x00000001ff5a7424 */ /* 0x000fe200078e00ff */
[----:B------:R-:W-:Y:S01]  /*5f50*/  LOP3.LUT R93, R6, 0x18, R93, 0xf8, !PT ;  /* 0x00000018065d7812 */ /* 0x000fe200078ef85d */
[----:B------:R-:W-:Y:S01]  /*5f60*/  UIADD3 UR4, UPT, UPT, UR44, 0x200, URZ ;  /* 0x000002002c047890 */ /* 0x000fe2000fffe0ff */
[----:B------:R-:W3:Y:S01]  /*5f70*/  LDC.64 R76, c[0x0][0xca8] ;  /* 0x00032a00ff4c7b82 */ /* 0x000ee20000000a00 */
[----:B------:R-:W-:Y:S01]  /*5f80*/  LOP3.LUT R37, R37, 0x600000, RZ, 0xc0, !PT ;  /* 0x0060000025257812 */ /* 0x000fe200078ec0ff */
[----:B------:R-:W-:Y:S01]  /*5f90*/  IMAD.MOV.U32 R36, RZ, RZ, RZ ;  /* 0x000000ffff247224 */ /* 0x000fe200078e00ff */
[----:B------:R-:W-:-:S02]  /*5fa0*/  LOP3.LUT R93, R93, 0xf20, R2, 0xf8, !PT ;  /* 0x00000f205d5d7812 */ /* 0x000fc400078ef802 */
[----:B------:R-:W-:Y:S01]  /*5fb0*/  CS2R R88, SRZ ;  /* 0x0000000000587805 */ /* 0x000fe2000001ff00 */
[----:B------:R-:W-:Y:S01]  /*5fc0*/  IMAD.U32 R84, RZ, RZ, UR4 ;  /* 0x00000004ff547e24 */ /* 0x000fe2000f8e00ff */
[----:B------:R-:W-:Y:S01]  /*5fd0*/  LOP3.LUT R94, R94, 0x4, RZ, 0xc0, !PT ;  /* 0x000000045e5e7812 */ /* 0x000fe200078ec0ff */
[----:B------:R-:W4:Y:S01]  /*5fe0*/  LDCU UR60, c[0x0][0x370] ;  /* 0x00006e00ff3c77ac */ /* 0x000f220008000800 */
[----:B------:R-:W4:Y:S02]  /*5ff0*/  LDS R0, [UR44+0x140] ;  /* 0x0001402cff007984 */ /* 0x000f240008000800 */
[----:B------:R-:W-:Y:S01]  /*6000*/  LEA R93, R93, R84, 0x1 ;  /* 0x000000545d5d7211 */ /* 0x000fe200078e08ff */
[----:B------:R-:W1:Y:S01]  /*6010*/  LDCU UR43, c[0x0][0xf0c] ;  /* 0x0001e180ff2b77ac */ /* 0x000e620008000800 */
[----:B--2---:R-:W-:Y:S01]  /*6020*/  IMAD.U32 R97, RZ, RZ, UR6 ;  /* 0x00000006ff617e24 */ /* 0x004fe2000f8e00ff */
[----:B------:R-:W-:Y:S02]  /*6030*/  MOV R96, UR7 ;  /* 0x0000000700607c02 */ /* 0x000fe40008000f00 */
[--C-:B------:R-:W-:Y:S01]  /*6040*/  IMAD R92, R92, -0x10, R93.reuse ;  /* 0xfffffff05c5c7824 */ /* 0x100fe200078e025d */
[----:B------:R-:W2:Y:S01]  /*6050*/  LDCU UR39, c[0x0][0xf30] ;  /* 0x0001e600ff2777ac */ /* 0x000ea20008000800 */
[----:B------:R-:W-:Y:S01]  /*6060*/  IMAD R91, R94, -0x10, R93 ;  /* 0xfffffff05e5b7824 */ /* 0x000fe200078e025d */
[----:B------:R-:W1:Y:S01]  /*6070*/  LDCU.64 UR52, c[0x0][0xc88] ;  /* 0x00019100ff3477ac */ /* 0x000e620008000a00 */
[----:B------:R-:W1:Y:S01]  /*6080*/  LDCU.64 UR40, c[0x0][0xf28] ;  /* 0x0001e500ff2877ac */ /* 0x000e620008000a00 */
[----:B------:R-:W1:Y:S01]  /*6090*/  LDCU.128 UR56, c[0x0][0xf10] ;  /* 0x0001e200ff3877ac */ /* 0x000e620008000c00 */
[----:B------:R-:W1:Y:S01]  /*60a0*/  LDCU UR55, c[0x0][0x374] ;  /* 0x00006e80ff3777ac */ /* 0x000e620008000800 */
[----:B------:R-:W-:Y:S01]  /*60b0*/  UMOV UR47, URZ ;  /* 0x000000ff002f7c82 */ /* 0x000fe20008000000 */
[----:B------:R-:W-:Y:S01]  /*60c0*/  UMOV UR46, URZ ;  /* 0x000000ff002e7c82 */ /* 0x000fe20008000000 */
[----:B-1234-:R-:W-:-:S07]  /*60d0*/  IMAD.IADD R37, R0, 0x1, R37 ;  /* 0x0000000100257824 */ /* 0x01efce00078e0225 */
.L_x_148:
[----:B------:R-:W-:Y:S02]  /*60e0*/  LEA R3, R86, UR44, 0x3 ;  /* 0x0000002c56037c11 */ /* 0x000fe4000f8e18ff */
[----:B------:R-:W-:Y:S02]  /*60f0*/  SHF.L.U32 R0, R88, 0x1f, RZ ;  /* 0x0000001f58007819 */ /* 0x000fe400000006ff */
[----:B------:R-:W-:Y:S02]  /*6100*/  LEA R5, R86, UR44, 0x4 ;  /* 0x0000002c56057c11 */ /* 0x000fe4000f8e20ff */
[----:B-1----:R-:W1:Y:S02]  /*6110*/  SYNCS.PHASECHK.TRANS64.TRYWAIT P0, [R3+URZ+0xb0], R0 ;  /* 0x0000b000030075a7 */ /* 0x002e6400080011ff */
[----:B-12---:R-:W-:Y:S05]  /*6120*/  @!P0 BRA `(.L_x_105) ;  /* 0x0000004c003c8947 */ /* 0x006fea0003800000 */
.L_x_199:
[----:B------:R-:W2:Y:S01]  /*6130*/  LDS.128 R4, [R5+0x120] ;  /* 0x0001200005047984 */ /* 0x000ea20000000c00 */
        /* <DEDUP_REMOVED lines=10> */
[----:B------:R-:W-:Y:S01]  /*61e0*/  PLOP3.LUT P0, PT, PT, PT, UP1, 0x80, 0x8 ;  /* 0x000000000008781c */ /* 0x000fe20003f0f018 */
[----:B------:R-:W-:Y:S11]  /*61f0*/  UP2UR UR62, UPR, URZ, 0x2 ;  /* 0x00000002ff3e7883 */ /* 0x000ff60008000000 */
[----:B------:R-:W-:Y:S01]  /*6200*/  @!UPT UIADD3 URZ, UPT, UPT, URZ, URZ, URZ ;  /* 0x000000fffffff290 */ /* 0x000fe2000fffe0ff */
[----:B-1----:R-:W-:Y:S02]  /*6210*/  @P0 SHF.R.U32.HI R0, RZ, 0x10, R5 ;  /* 0x00000010ff000819 */ /* 0x002fe40000011605 */
        /* <DEDUP_REMOVED lines=12> */
[----:B------:R-:W2:Y:S01]  /*62e0*/  LDCU UR13, c[0x0][0xf20] ;  /* 0x0001e400ff0d77ac */ /* 0x000ea20008000800 */
[----:B------:R-:W-:Y:S02]  /*62f0*/  UIMAD.WIDE.U32 UR4, UR55, UR59, URZ ;  /* 0x0000003b370472a5 */ /* 0x000fe4000f8e00ff */
[----:B------:R-:W-:Y:S02]  /*6300*/  UIMAD.WIDE.U32 UR6, UR60, UR56, URZ ;  /* 0x000000383c0672a5 */ /* 0x000fe4000f8e00ff */
[----:B------:R-:W-:Y:S02]  /*6310*/  UISETP.NE.AND UP0, UPT, UR58, 0x1, UPT ;  /* 0x000000013a00788c */ /* 0x000fe4000bf05270 */
[----:B------:R-:W-:Y:S02]  /*6320*/  UIMAD.WIDE.U32 UR8, UR37, UR59, URZ ;  /* 0x0000003b250872a5 */ /* 0x000fe4000f8e00ff */
[----:B------:R-:W-:Y:S02]  /*6330*/  UIMAD.WIDE.U32 UR10, UR38, UR56, URZ ;  /* 0x00000038260a72a5 */ /* 0x000fe4000f8e00ff */
[----:B------:R-:W-:Y:S02]  /*6340*/  UISETP.NE.AND UP1, UPT, UR43, 0x1, UPT ;  /* 0x000000012b00788c */ /* 0x000fe4000bf25270 */
[----:B------:R-:W-:Y:S01]  /*6350*/  UISETP.NE.AND UP2, UPT, UR42, 0x1, UPT ;  /* 0x000000012a00788c */ /* 0x000fe2000bf45270 */
[----:B------:R-:W-:Y:S02]  /*6360*/  UMOV UR4, UR5 ;  /* 0x0000000500047c82 */ /* 0x000fe40008000000 */
[----:B--2---:R-:W-:Y:S03]  /*6370*/  USHF.R.U32.HI UR5, URZ, UR13, UR4 ;  /* 0x0000000dff057299 */ /* 0x004fe60008011604 */
[----:B------:R-:W-:Y:S02]  /*6380*/  UMOV UR4, UR7 ;  /* 0x0000000700047c82 */ /* 0x000fe40008000000 */
[----:B------:R-:W-:Y:S02]  /*6390*/  USHF.R.U32.HI UR7, URZ, UR57, UR4 ;  /* 0x00000039ff077299 */ /* 0x000fe40008011604 */
[----:B------:R-:W-:Y:S02]  /*63a0*/  USEL UR4, UR55, UR5, !UP0 ;  /* 0x0000000537047287 */ /* 0x000fe4000c000000 */
[----:B------:R-:W-:Y:S01]  /*63b0*/  USEL UR7, UR60, UR7, !UP1 ;  /* 0x000000073c077287 */ /* 0x000fe2000c800000 */
[----:B------:R-:W-:Y:S01]  /*63c0*/  UMOV UR5, UR9 ;  /* 0x0000000900057c82 */ /* 0x000fe20008000000 */
[----:B------:R-:W-:Y:S02]  /*63d0*/  UIMAD.WIDE.U32 UR8, UR4, UR40, URZ ;  /* 0x00000028040872a5 */ /* 0x000fe4000f8e00ff */
[----:B------:R-:W-:Y:S03]  /*63e0*/  USHF.R.U32.HI UR6, URZ, UR13, UR5 ;  /* 0x0000000dff067299 */ /* 0x000fe60008011605 */
[----:B------:R-:W-:Y:S01]  /*63f0*/  UMOV UR5, UR11 ;  /* 0x0000000b00057c82 */ /* 0x000fe20008000000 */
[----:B------:R-:W-:Y:S02]  /*6400*/  UIMAD.WIDE.U32 UR10, UR7, UR40, URZ ;  /* 0x00000028070a72a5 */ /* 0x000fe4000f8e00ff */
[----:B------:R-:W-:Y:S02]  /*6410*/  USHF.R.U32.HI UR13, URZ, UR57, UR5 ;  /* 0x00000039ff0d7299 */ /* 0x000fe40008011605 */
[----:B------:R-:W-:Y:S01]  /*6420*/  USEL UR6, UR37, UR6, !UP0 ;  /* 0x0000000625067287 */ /* 0x000fe2000c000000 */
[----:B------:R-:W-:Y:S02]  /*6430*/  UMOV UR5, UR9 ;  /* 0x0000000900057c82 */ /* 0x000fe40008000000 */
[----:B------:R-:W-:Y:S01]  /*6440*/  UMOV UR10, UR11 ;  /* 0x0000000b000a7c82 */ /* 0x000fe20008000000 */
[----:B------:R-:W-:Y:S02]  /*6450*/  @UP2 USHF.R.U32.HI UR4, URZ, UR41, UR5 ;  /* 0x00000029ff042299 */ /* 0x000fe40008011605 */
[----:B------:R-:W-:Y:S02]  /*6460*/  @UP2 USHF.R.U32.HI UR7, URZ, UR41, UR10 ;  /* 0x00000029ff072299 */ /* 0x000fe4000801160a */
[----:B------:R-:W-:Y:S02]  /*6470*/  UIMAD UR4, UR42, UR4, URZ ;  /* 0x000000042a0472a4 */ /* 0x000fe4000f8e02ff */
[----:B------:R-:W-:Y:S02]  /*6480*/  UIMAD.WIDE.U32 UR10, UR6, UR40, URZ ;  /* 0x00000028060a72a5 */ /* 0x000fe4000f8e00ff */
[----:B------:R-:W-:Y:S02]  /*6490*/  USEL UR5, UR38, UR13, !UP1 ;  /* 0x0000000d26057287 */ /* 0x000fe4000c800000 */
[----:B------:R-:W-:Y:S02]  /*64a0*/  UIMAD UR8, UR42, UR7, URZ ;  /* 0x000000072a0872a4 */ /* 0x000fe4000f8e02ff */
[----:B------:R-:W-:Y:S03]  /*64b0*/  UISETP.GE.AND UP0, UPT, UR6, UR4, UPT ;  /* 0x000000040600728c */ /* 0x000fe6000bf06270 */
[----:B------:R-:W-:Y:S01]  /*64c0*/  UMOV UR4, UR11 ;  /* 0x0000000b00047c82 */ /* 0x000fe20008000000 */
[----:B------:R-:W-:Y:S02]  /*64d0*/  UISETP.GE.OR UP0, UPT, UR5, UR8, UP0 ;  /* 0x000000080500728c */ /* 0x000fe40008706670 */
[----:B------:R-:W-:Y:S02]  /*64e0*/  USHF.R.U32.HI UR4, URZ, UR41, UR4 ;  /* 0x00000029ff047299 */ /* 0x000fe40008011604 */
[----:B------:R-:W-:Y:S02]  /*64f0*/  UIMAD.WIDE.U32 UR8, UR5, UR40, URZ ;  /* 0x00000028050872a5 */ /* 0x000fe4000f8e00ff */
[----:B------:R-:W-:Y:S02]  /*6500*/  USEL UR11, UR6, UR4, !UP2 ;  /* 0x00000004060b7287 */ /* 0x000fe4000d000000 */
[----:B------:R-:W-:Y:S02]  /*6510*/  UIADD3 UR8, UPT, UPT, -UR5, URZ, URZ ;  /* 0x000000ff05087290 */ /* 0x000fe4000fffe1ff */
[----:B------:R-:W-:Y:S01]  /*6520*/  UIADD3 UR10, UPT, UPT, -UR11, URZ, URZ ;  /* 0x000000ff0b0a7290 */ /* 0x000fe2000fffe1ff */
[----:B------:R-:W-:Y:S01]  /*6530*/  @!UP0 UMOV UR4, UR9 ;  /* 0x0000000900048c82 */ /* 0x000fe20008000000 */
[----:B------:R-:W-:Y:S02]  /*6540*/  UIADD3 UR9, UPT, UPT, -UR6, URZ, URZ ;  /* 0x000000ff06097290 */ /* 0x000fe4000fffe1ff */
[----:B------:R-:W-:Y:S02]  /*6550*/  @!UP0 USHF.R.U32.HI UR4, URZ, UR41, UR4 ;  /* 0x00000029ff048299 */ /* 0x000fe40008011604 */
[----:B------:R-:W-:Y:S02]  /*6560*/  UIMAD UR10, UR42, UR10, UR6 ;  /* 0x0000000a2a0a72a4 */ /* 0x000fe4000f8e0206 */
[----:B------:R-:W-:Y:S04]  /*6570*/  @!UP0 USEL UR4, UR5, UR4, !UP2 ;  /* 0x0000000405048287 */ /* 0x000fe8000d000000 */
[----:B------:R-:W-:Y:S02]  /*6580*/  @!UP0 UIMAD UR10, UR7, UR10, UR4 ;  /* 0x0000000a070a82a4 */ /* 0x000fe4000f8e0204 */
[----:B------:R-:W-:Y:S02]  /*6590*/  @!UP0 UIADD3 UR11, UPT, UPT, UR11, -UR4, URZ ;  /* 0x800000040b0b8290 */ /* 0x000fe4000fffe0ff */
[----:B------:R-:W-:Y:S02]  /*65a0*/  UIMAD UR7, UR43, UR8, UR38 ;  /* 0x000000082b0772a4 */ /* 0x000fe4000f8e0226 */
[----:B------:R-:W-:Y:S02]  /*65b0*/  @!UP0 UIMAD UR6, UR11, UR42, UR5 ;  /* 0x0000002a0b0682a4 */ /* 0x000fe4000f8e0205 */
[----:B------:R-:W-:Y:S01]  /*65c0*/  UIMAD UR4, UR58, UR9, UR37 ;  /* 0x000000093a0472a4 */ /* 0x000fe2000f8e0225 */
[----:B------:R-:W-:Y:S02]  /*65d0*/  @!UP0 UMOV UR5, UR10 ;  /* 0x0000000a00058c82 */ /* 0x000fe40008000000 */
[----:B------:R-:W-:Y:S02]  /*65e0*/  UIMAD UR38, UR5, UR43, UR7 ;  /* 0x0000002b052672a4 */ /* 0x000fe4000f8e0207 */
[----:B------:R-:W-:Y:S11]  /*65f0*/  UIMAD UR37, UR6, UR58, UR4 ;  /* 0x0000003a062572a4 */ /* 0x000ff6000f8e0204 */
[----:B------:R-:W-:Y:S01]  /*6600*/  @!UPT UIADD3 URZ, UPT, UPT, URZ, URZ, URZ ;  /* 0x000000fffffff290 */ /* 0x000fe2000fffe0ff */
.L_x_106:
[----:B------:R-:W-:Y:S01]  /*6610*/  UISETP.NE.AND UP0, UPT, UR39, 0x1, UPT ;  /* 0x000000012700788c */ /* 0x000fe2000bf05270 */
[----:B------:R-:W-:Y:S01]  /*6620*/  LOP3.LUT P0, RZ, R84, 0x1b0, RZ, 0xc0, !PT ;  /* 0x000001b054ff7812 */ /* 0x000fe2000780c0ff */
[----:B------:R-:W-:Y:S01]  /*6630*/  USHF.L.U32 UR49, UR12, 0x7, URZ ;  /* 0x000000070c317899 */ /* 0x000fe200080006ff */
[----:B------:R-:W-:Y:S01]  /*6640*/  BSSY.RECONVERGENT B6, `(.L_x_107) ;  /* 0x0000034000067945 */ /* 0x000fe20003800200 */
[----:B------:R-:W-:Y:S01]  /*6650*/  USHF.L.U32 UR50, UR28, 0x7, URZ ;  /* 0x000000071c327899 */ /* 0x000fe200080006ff */
[----:B------:R-:W-:Y:S06]  /*6660*/  IADD3 R86, PT, PT, R86, 0x1, RZ ;  /* 0x0000000156567810 */ /* 0x000fec0007ffe0ff */
[----:B------:R-:W2:Y:S01]  /*6670*/  @!UP0 LDCU.128 UR16, c[0x0][0xf10] ;  /* 0x0001e200ff1087ac */ /* 0x000ea20008000c00 */
[----:B------:R-:W3:Y:S01]  /*6680*/  @!UP0 LDCU UR5, c[0x0][0xf0c] ;  /* 0x0001e180ff0587ac */ /* 0x000ee20008000800 */
[----:B------:R-:W4:Y:S01]  /*6690*/  @!UP0 LDCU UR10, c[0x0][0xf20] ;  /* 0x0001e400ff0a87ac */ /* 0x000f220008000800 */
[----:B--2---:R-:W-:Y:S02]  /*66a0*/  UIMAD.WIDE.U32 UR8, UR38, UR16, URZ ;  /* 0x00000010260872a5 */ /* 0x004fe4000f8e00ff */
[----:B------:R-:W-:Y:S02]  /*66b0*/  UIMAD.WIDE.U32 UR6, UR37, UR19, URZ ;  /* 0x00000013250672a5 */ /* 0x000fe4000f8e00ff */
[----:B------:R-:W-:Y:S03]  /*66c0*/  @!UP0 UISETP.NE.AND UP1, UPT, UR18, 0x1, UPT ;  /* 0x000000011200888c */ /* 0x000fe6000bf25270 */
[----:B------:R-:W-:Y:S01]  /*66d0*/  @!UP0 UMOV UR4, UR9 ;  /* 0x0000000900048c82 */ /* 0x000fe20008000000 */
[----:B---3--:R-:W-:Y:S02]  /*66e0*/  @!UP0 UISETP.NE.AND UP2, UPT, UR5, 0x1, UPT ;  /* 0x000000010500888c */ /* 0x008fe4000bf45270 */
[----:B------:R-:W-:Y:S01]  /*66f0*/  @!UP0 USHF.R.U32.HI UR4, URZ, UR17, UR4 ;  /* 0x00000011ff048299 */ /* 0x000fe20008011604 */
[----:B------:R-:W-:Y:S02]  /*6700*/  @!UP0 UMOV UR6, UR7 ;  /* 0x0000000700068c82 */ /* 0x000fe40008000000 */
[----:B----4-:R-:W-:Y:S02]  /*6710*/  @!UP0 USHF.R.U32.HI UR6, URZ, UR10, UR6 ;  /* 0x0000000aff068299 */ /* 0x010fe40008011606 */
[----:B------:R-:W-:Y:S02]  /*6720*/  @!UP0 USEL UR7, UR38, UR4, !UP2 ;  /* 0x0000000426078287 */ /* 0x000fe4000d000000 */
[----:B------:R-:W-:Y:S04]  /*6730*/  @!UP0 USEL UR6, UR37, UR6, !UP1 ;  /* 0x0000000625068287 */ /* 0x000fe8000c800000 */
[----:B------:R-:W-:Y:S02]  /*6740*/  @!UP0 UIADD3 UR4, UPT, UPT, -UR7, UR6, URZ ;  /* 0x0000000607048290 */ /* 0x000fe4000fffe1ff */
[----:B------:R-:W-:Y:S02]  /*6750*/  @!UP0 UIADD3 UR6, UPT, UPT, UR7, -UR6, URZ ;  /* 0x8000000607068290 */ /* 0x000fe4000fffe0ff */
[----:B------:R-:W-:Y:S02]  /*6760*/  @!UP0 UIMAD UR38, UR4, UR5, UR38 ;  /* 0x00000005042682a4 */ /* 0x000fe4000f8e0226 */
[----:B------:R-:W-:Y:S01]  /*6770*/  @!UP0 UIMAD UR37, UR6, UR18, UR37 ;  /* 0x00000012062582a4 */ /* 0x000fe2000f8e0225 */
[----:B------:R-:W-:Y:S11]  /*6780*/  @!P0 BRA `(.L_x_108) ;  /* 0x00000000007c8947 */ /* 0x000ff60003800000 */
[----:B------:R-:W2:Y:S01]  /*6790*/  LDCU.64 UR8, c[0x4][0x80] ;  /* 0x01001000ff0877ac */ /* 0x000ea20008000a00 */
[----:B------:R-:W-:Y:S01]  /*67a0*/  MOV R2, 0x0 ;  /* 0x0000000000027802 */ /* 0x000fe20000000f00 */
[----:B------:R-:W-:Y:S02]  /*67b0*/  HFMA2 R12, -RZ, RZ, 0, 5.9604644775390625e-08 ;  /* 0x00000001ff0c7431 */ /* 0x000fe400000001ff */
[----:B------:R-:W-:Y:S01]  /*67c0*/  IMAD.MOV.U32 R8, RZ, RZ, 0x70 ;  /* 0x00000070ff087424 */ /* 0x000fe200078e00ff */
[----:B------:R3:W4:Y:S01]  /*67d0*/  LDC.64 R14, c[0x4][R2] ;  /* 0x01000000020e7b82 */ /* 0x0007220000000a00 */
[----:B------:R-:W1:Y:S01]  /*67e0*/  LDCU.64 UR6, c[0x4][0x88] ;  /* 0x01001100ff0677ac */ /* 0x000e620008000a00 */
[----:B------:R-:W-:Y:S01]  /*67f0*/  IMAD.MOV.U32 R13, RZ, RZ, RZ ;  /* 0x000000ffff0d7224 */ /* 0x000fe200078e00ff */
[----:B------:R-:W1:Y:S01]  /*6800*/  LDCU.64 UR4, c[0x4][0x8] ;  /* 0x01000100ff0477ac */ /* 0x000e620008000a00 */
[----:B--2---:R-:W-:Y:S01]  /*6810*/  MOV R5, UR9 ;  /* 0x0000000900057c02 */ /* 0x004fe20008000f00 */
[----:B------:R-:W-:Y:S01]  /*6820*/  IMAD.U32 R4, RZ, RZ, UR8 ;  /* 0x00000008ff047e24 */ /* 0x000fe2000f8e00ff */
[----:B-1----:R-:W-:Y:S01]  /*6830*/  MOV R7, UR7 ;  /* 0x0000000700077c02 */ /* 0x002fe20008000f00 */
[----:B------:R-:W-:Y:S01]  /*6840*/  IMAD.U32 R6, RZ, RZ, UR6 ;  /* 0x00000006ff067e24 */ /* 0x000fe2000f8e00ff */
[----:B------:R-:W-:Y:S01]  /*6850*/  MOV R11, UR5 ;  /* 0x00000005000b7c02 */ /* 0x000fe20008000f00 */
[----:B------:R-:W-:Y:S02]  /*6860*/  IMAD.U32 R10, RZ, RZ, UR4 ;  /* 0x00000004ff0a7e24 */ /* 0x000fe4000f8e00ff */
[----:B------:R-:W-:Y:S07]  /*6870*/  LEPC R20, `(.L_x_109) ;  /* 0x000000001014794e */ /* 0x000fee0000000000 */
[----:B---345:R-:W-:Y:S05]  /*6880*/  CALL.ABS.NOINC R14 ;  /* 0x000000000e007343 */ /* 0x038fea0003c00000 */
.L_x_109:
[----:B------:R-:W1:Y:S01]  /*6890*/  LDCU.64 UR8, c[0x4][0x80] ;  /* 0x01001000ff0877ac */ /* 0x000e620008000a00 */
[----:B------:R-:W2:Y:S01]  /*68a0*/  LDC.64 R2, c[0x4][R2] ;  /* 0x0100000002027b82 */ /* 0x000ea20000000a00 */
[----:B------:R-:W-:Y:S02]  /*68b0*/  HFMA2 R12, -RZ, RZ, 0, 5.9604644775390625e-08 ;  /* 0x00000001ff0c7431 */ /* 0x000fe400000001ff */
[----:B------:R-:W-:Y:S02]  /*68c0*/  IMAD.MOV.U32 R8, RZ, RZ, 0x70 ;  /* 0x00000070ff087424 */ /* 0x000fe400078e00ff */
[----:B------:R-:W-:Y:S01]  /*68d0*/  IMAD.MOV.U32 R13, RZ, RZ, RZ ;  /* 0x000000ffff0d7224 */ /* 0x000fe200078e00ff */
[----:B------:R-:W3:Y:S01]  /*68e0*/  LDCU.64 UR6, c[0x4][0x88] ;  /* 0x01001100ff0677ac */ /* 0x000ee20008000a00 */
[----:B------:R-:W4:Y:S01]  /*68f0*/  LDCU.64 UR4, c[0x4][0x8] ;  /* 0x01000100ff0477ac */ /* 0x000f220008000a00 */
[----:B-1----:R-:W-:Y:S02]  /*6900*/  MOV R4, UR8 ;  /* 0x0000000800047c02 */ /* 0x002fe40008000f00 */
[----:B------:R-:W-:Y:S02]  /*6910*/  MOV R5, UR9 ;  /* 0x0000000900057c02 */ /* 0x000fe40008000f00 */
[----:B---3--:R-:W-:Y:S01]  /*6920*/  MOV R7, UR7 ;  /* 0x0000000700077c02 */ /* 0x008fe20008000f00 */
[----:B------:R-:W-:Y:S01]  /*6930*/  IMAD.U32 R6, RZ, RZ, UR6 ;  /* 0x00000006ff067e24 */ /* 0x000fe2000f8e00ff */
[----:B----4-:R-:W-:Y:S01]  /*6940*/  MOV R11, UR5 ;  /* 0x00000005000b7c02 */ /* 0x010fe20008000f00 */
[----:B------:R-:W-:Y:S02]  /*6950*/  IMAD.U32 R10, RZ, RZ, UR4 ;  /* 0x00000004ff0a7e24 */ /* 0x000fe4000f8e00ff */
[----:B------:R-:W-:Y:S07]  /*6960*/  LEPC R20, `(.L_x_108) ;  /* 0x000000001014794e */ /* 0x000fee0000000000 */
[----:B--2---:R-:W-:Y:S05]  /*6970*/  CALL.ABS.NOINC R2 ;  /* 0x0000000002007343 */ /* 0x004fea0003c00000 */
.L_x_108:
[----:B------:R-:W-:Y:S05]  /*6980*/  BSYNC.RECONVERGENT B6 ;  /* 0x0000000000067941 */ /* 0x000fea0003800200 */
.L_x_107:
[----:B------:R-:W-:Y:S02]  /*6990*/  R2UR UR6, R83 ;  /* 0x00000000530672ca */ /* 0x000fe400000e0000 */
[----:B------:R-:W-:Y:S02]  /*69a0*/  R2UR UR5, R97 ;  /* 0x00000000610572ca */ /* 0x000fe400000e0000 */
[----:B------:R-:W-:Y:S02]  /*69b0*/  R2UR UR4, R96 ;  /* 0x00000000600472ca */ /* 0x000fe400000e0000 */
[----:B------:R-:W-:Y:S02]  /*69c0*/  ISETP.NE.U32.AND P4, PT, R78, RZ, PT ;  /* 0x000000ff4e00720c */ /* 0x000fe40003f85070 */
[----:B------:R-:W-:Y:S02]  /*69d0*/  ISETP.NE.U32.AND P2, PT, RZ, UR52, PT ;  /* 0x00000034ff007c0c */ /* 0x000fe4000bf45070 */
[----:B------:R-:W-:Y:S02]  /*69e0*/  ISETP.NE.AND.EX P4, PT, R79, RZ, PT, P4 ;  /* 0x000000ff4f00720c */ /* 0x000fe40003f85340 */
[----:B------:R-:W-:Y:S01]  /*69f0*/  ISETP.NE.AND.EX P2, PT, RZ, UR53, PT, P2 ;  /* 0x00000035ff007c0c */ /* 0x000fe2000bf45320 */
[----:B------:R-:W-:Y:S02]  /*6a00*/  UISETP.NE.AND UP2, UPT, UR6, URZ, UPT ;  /* 0x000000ff0600728c */ /* 0x000fe4000bf45270 */
[----:B------:R-:W-:Y:S04]  /*6a10*/  UISETP.NE.U32.AND UP0, UPT, UR5, URZ, UPT ;  /* 0x000000ff0500728c */ /* 0x000fe8000bf05070 */
[----:B------:R-:W-:Y:S01]  /*6a20*/  UISETP.NE.AND.EX UP1, UPT, UR4, URZ, UPT, UP0 ;  /* 0x000000ff0400728c */ /* 0x000fe2000bf25300 */
[----:B------:R-:W-:Y:S01]  /*6a30*/  PLOP3.LUT P1, PT, PT, PT, UP2, 0x80, 0x8 ;  /* 0x000000000008781c */ /* 0x000fe20003f2f028 */
[----:B------:R-:W-:Y:S03]  /*6a40*/  UPLOP3.LUT UP0, UPT, UPT, UPT, UPT, 0x40, 0x4 ;  /* 0x000000000004789c */ /* 0x000fe60003f0e870 */
[----:B------:R-:W-:Y:S06]  /*6a50*/  @UP2 UPLOP3.LUT UP0, UPT, UPT, UPT, UP1, 0x80, 0x8 ;  /* 0x000000000008289c */ /* 0x000fec0003f0f010 */
[----:B------:R-:W-:Y:S01]  /*6a60*/  PLOP3.LUT P0, PT, PT, PT, UP0, 0x80, 0x8 ;  /* 0x000000000008781c */ /* 0x000fe20003f0f008 */
[----:B------:R-:W-:Y:S01]  /*6a70*/  @!UPT UIADD3 URZ, UPT, UPT, URZ, URZ, URZ ;  /* 0x000000fffffff290 */ /* 0x000fe2000fffe0ff */
[----:B------:R-:W-:Y:S11]  /*6a80*/  BRA.U !UP1, `(.L_x_110) ;  /* 0x0000000109407547 */ /* 0x000ff6000b800000 */
[----:B------:R-:W-:Y:S01]  /*6a90*/  UISETP.NE.U32.AND UP0, UPT, UR52, URZ, UPT ;  /* 0x000000ff3400728c */ /* 0x000fe2000bf05070 */
[----:B------:R-:W-:Y:S01]  /*6aa0*/  R2UR UR6, R97 ;  /* 0x00000000610672ca */ /* 0x000fe200000e0000 */
[----:B------:R-:W2:Y:S01]  /*6ab0*/  LDCU.64 UR8, c[0x0][0x358] ;  /* 0x00006b00ff0877ac */ /* 0x000ea20008000a00 */
[----:B------:R-:W-:Y:S02]  /*6ac0*/  HFMA2 R80, -RZ, RZ, 0, 5.9604644775390625e-08 ;  /* 0x00000001ff507431 */ /* 0x000fe400000001ff */
[----:B-1----:R-:W-:Y:S01]  /*6ad0*/  IMAD.MOV.U32 R0, RZ, RZ, 0x1 ;  /* 0x00000001ff007424 */ /* 0x002fe200078e00ff */
[----:B------:R-:W-:Y:S06]  /*6ae0*/  UISETP.NE.AND.EX UP0, UPT, UR53, URZ, UPT, UP0 ;  /* 0x000000ff3500728c */ /* 0x000fec000bf05300 */
[----:B------:R-:W-:Y:S05]  /*6af0*/  PLOP3.LUT P3, PT, PT, PT, UP0, 0x80, 0x8 ;  /* 0x000000000008781c */ /* 0x000fea0003f6f008 */
[----:B------:R-:W1:Y:S01]  /*6b00*/  @UP0 LDCU.64 UR4, c[0x0][0xc88] ;  /* 0x00019100ff0407ac */ /* 0x000e620008000a00 */
[----:B------:R-:W-:Y:S07]  /*6b10*/  @UP0 UIMAD UR6, UR36, UR6, URZ ;  /* 0x00000006240602a4 */ /* 0x000fee000f8e02ff */
[----:B------:R-:W-:Y:S01]  /*6b20*/  @!P3 PRMT R80, R0, 0x7610, R80 ;  /* 0x000076100050b816 */ /* 0x000fe20000000050 */
[----:B-1----:R-:W-:Y:S06]  /*6b30*/  @UP0 UIMAD.WIDE UR4, UR6, 0x4, UR4 ;  /* 0x00000004060408a5 */ /* 0x002fec000f8e0204 */
[----:B------:R-:W-:Y:S02]  /*6b40*/  IMAD.U32 R2, RZ, RZ, UR4 ;  /* 0x00000004ff027e24 */ /* 0x000fe4000f8e00ff */
[----:B------:R-:W-:Y:S03]  /*6b50*/  IMAD.U32 R3, RZ, RZ, UR5 ;  /* 0x00000005ff037e24 */ /* 0x000fe6000f8e00ff */
[----:B------:R-:W1:Y:S02]  /*6b60*/  @!UP0 LDCU UR4, c[0x0][0xc80] ;  /* 0x00019000ff0487ac */ /* 0x000e640008000800 */
[----:B--2--5:R2:W5:Y:S02]  /*6b70*/  @P3 LDG.E R41, desc[UR8][R2.64] ;  /* 0x0000000802293981 */ /* 0x024564000c1e1900 */
[----:B-12---:R-:W-:Y:S02]  /*6b80*/  @!P3 MOV R41, UR4 ;  /* 0x000000040029bc02 */ /* 0x006fe40008000f00 */
.L_x_110:
[----:B------:R-:W-:Y:S05]  /*6b90*/  @!P4 BRA `(.L_x_111) ;  /* 0x000000000024c947 */ /* 0x000fea0003800000 */
[----:B------:R-:W-:Y:S01]  /*6ba0*/  ISETP.NE.U32.AND P3, PT, R76, RZ, PT ;  /* 0x000000ff4c00720c */ /* 0x000fe20003f65070 */
[----:B------:R-:W2:Y:S03]  /*6bb0*/  LDCU.64 UR4, c[0x0][0x358] ;  /* 0x00006b00ff0477ac */ /* 0x000ea60008000a00 */
[----:B------:R-:W-:Y:S11]  /*6bc0*/  ISETP.NE.AND.EX P3, PT, R77, RZ, PT, P3 ;  /* 0x000000ff4d00720c */ /* 0x000ff60003f65330 */
[----:B------:R-:W-:Y:S02]  /*6bd0*/  @!UPT UIADD3 URZ, UPT, UPT, URZ, URZ, URZ ;  /* 0x000000fffffff290 */ /* 0x000fe4000fffe0ff */
[----:B------:R-:W3:Y:S01]  /*6be0*/  @P3 LDC.64 R2, c[0x0][0xca8] ;  /* 0x00032a00ff023b82 */ /* 0x000ee20000000a00 */
[----:B-1----:R-:W-:Y:S04]  /*6bf0*/  @P3 IMAD R0, R78, UR36, RZ ;  /* 0x000000244e003c24 */ /* 0x002fe8000f8e02ff */
[----:B---3--:R-:W-:Y:S05]  /*6c00*/  @P3 IMAD.WIDE R2, R0, 0x4, R2 ;  /* 0x0000000400023825 */ /* 0x008fea00078e0202 */
[----:B--2--5:R2:W5:Y:S02]  /*6c10*/  @P3 LDG.E R38, desc[UR4][R2.64] ;  /* 0x0000000402263981 */ /* 0x024564000c1e1900 */
[----:B--2---:R-:W3:Y:S02]  /*6c20*/  @!P3 LDC R38, c[0x0][0xca0] ;  /* 0x00032800ff26bb82 */ /* 0x004ee40000000800 */
.L_x_111:
[----:B-----5:R-:W-:Y:S01]  /*6c30*/  FSETP.NEU.AND P3, PT, R41, RZ, PT ;  /* 0x000000ff2900720b */ /* 0x020fe20003f6d000 */
[----:B------:R-:W-:Y:S01]  /*6c40*/  BSSY B1, `(.L_x_112) ;  /* 0x0000039000017945 */ /* 0x000fe20003800000 */
[----:B------:R-:W-:Y:S01]  /*6c50*/  SEL R3, RZ, 0xffffffff, P2 ;  /* 0xffffffffff037807 */ /* 0x000fe20001000000 */
[----:B------:R-:W-:Y:S01]  /*6c60*/  IMAD.MOV.U32 R47, RZ, RZ, 0x1 ;  /* 0x00000001ff2f7424 */ /* 0x000fe200078e00ff */
[----:B------:R-:W-:Y:S01]  /*6c70*/  @P1 LOP3.LUT P2, RZ, R80, 0xff, RZ, 0xc0, !PT ;  /* 0x000000ff50ff1812 */ /* 0x000fe2000784c0ff */
[----:B------:R-:W-:Y:S01]  /*6c80*/  IMAD R39, R36, 0x80, R37 ;  /* 0x0000008024277824 */ /* 0x000fe200078e0225 */
[----:B------:R-:W-:Y:S01]  /*6c90*/  @P1 SEL R2, RZ, 0xffffffff, P3 ;  /* 0xffffffffff021807 */ /* 0x000fe20001800000 */
[----:B------:R-:W-:Y:S01]  /*6ca0*/  IMAD R87, R94, -0x10, R92 ;  /* 0xfffffff05e577824 */ /* 0x000fe200078e025c */
[----:B------:R-:W-:Y:S01]  /*6cb0*/  LOP3.LUT R90, R90, 0x1, RZ, 0x3c, !PT ;  /* 0x000000015a5a7812 */ /* 0x000fe200078e3cff */
[----:B------:R-:W-:Y:S01]  /*6cc0*/  IMAD.MOV.U32 R46, RZ, RZ, RZ ;  /* 0x000000ffff2e7224 */ /* 0x000fe200078e00ff */
[----:B------:R-:W-:Y:S02]  /*6cd0*/  @P0 SEL R2, R3, R2, !P2 ;  /* 0x0000000203020207 */ /* 0x000fe40005000000 */
[----:B------:R-:W-:Y:S02]  /*6ce0*/  CS2R R74, SRZ ;  /* 0x00000000004a7805 */ /* 0x000fe4000001ff00 */
[----:B------:R-:W-:Y:S02]  /*6cf0*/  LEA R99, R36, UR44, 0x3 ;  /* 0x0000002c24637c11 */ /* 0x000fe4000f8e18ff */
[----:B------:R-:W-:Y:S02]  /*6d00*/  CS2R R72, SRZ ;  /* 0x0000000000487805 */ /* 0x000fe4000001ff00 */
[----:B------:R-:W-:Y:S02]  /*6d10*/  @P1 LOP3.LUT R2, R2, 0x1, RZ, 0xc0, !PT ;  /* 0x0000000102021812 */ /* 0x000fe400078ec0ff */
[----:B------:R-:W-:Y:S02]  /*6d20*/  CS2R R66, SRZ ;  /* 0x0000000000427805 */ /* 0x000fe4000001ff00 */
[----:B-1----:R-:W-:Y:S02]  /*6d30*/  SHF.L.U32 R0, R89, 0x1f, RZ ;  /* 0x0000001f59007819 */ /* 0x002fe400000006ff */
[----:B------:R-:W-:Y:S02]  /*6d40*/  CS2R R64, SRZ ;  /* 0x0000000000407805 */ /* 0x000fe4000001ff00 */
[----:B------:R-:W-:Y:S02]  /*6d50*/  ISETP.NE.U32.OR P5, PT, R2, 0x1, !P1 ;  /* 0x000000010200780c */ /* 0x000fe40004fa5470 */
[----:B------:R-:W-:Y:S02]  /*6d60*/  CS2R R58, SRZ ;  /* 0x00000000003a7805 */ /* 0x000fe4000001ff00 */
[----:B------:R-:W-:Y:S02]  /*6d70*/  PLOP3.LUT P2, PT, PT, PT, UP1, 0x80, 0x8 ;  /* 0x000000000008781c */ /* 0x000fe40003f4f018 */
[----:B------:R-:W-:Y:S02]  /*6d80*/  CS2R R56, SRZ ;  /* 0x0000000000387805 */ /* 0x000fe4000001ff00 */
[----:B------:R-:W-:Y:S02]  /*6d90*/  LOP3.LUT P4, R85, R80, 0xff, RZ, 0xc0, !PT ;  /* 0x000000ff50557812 */ /* 0x000fe4000788c0ff */
[----:B------:R-:W-:Y:S02]  /*6da0*/  CS2R R50, SRZ ;  /* 0x0000000000327805 */ /* 0x000fe4000001ff00 */
[----:B------:R-:W-:Y:S02]  /*6db0*/  SEL R2, RZ, 0xffffffff, P3 ;  /* 0xffffffffff027807 */ /* 0x000fe40001800000 */
[----:B------:R-:W-:Y:S02]  /*6dc0*/  CS2R R48, SRZ ;  /* 0x0000000000307805 */ /* 0x000fe4000001ff00 */
[----:B------:R-:W-:Y:S02]  /*6dd0*/  P2R R98, PR, RZ, 0x20 ;  /* 0x00000020ff627803 */ /* 0x000fe40000000000 */
[----:B------:R-:W-:Y:S02]  /*6de0*/  @P5 SHF.L.U32 R4, R90, 0x1f, RZ ;  /* 0x0000001f5a045819 */ /* 0x000fe400000006ff */
[----:B------:R-:W-:Y:S02]  /*6df0*/  @P2 SEL R2, R3, R2, !P4 ;  /* 0x0000000203022207 */ /* 0x000fe40006000000 */
[----:B------:R-:W1:Y:S02]  /*6e00*/  @P5 SYNCS.PHASECHK.TRANS64.TRYWAIT P1, [UR44+0x60], R4 ;  /* 0x00006004ff0055a7 */ /* 0x000e64000802112c */
[----:B------:R-:W-:Y:S04]  /*6e10*/  LOP3.LUT R2, R2, 0x1, RZ, 0xc0, !PT ;  /* 0x0000000102027812 */ /* 0x000fe800078ec0ff */
[----:B------:R-:W-:Y:S04]  /*6e20*/  ISETP.NE.U32.AND P2, PT, R2, 0x1, PT ;  /* 0x000000010200780c */ /* 0x000fe80003f45070 */
[----:B------:R-:W-:Y:S01]  /*6e30*/  P2R R60, PR, RZ, 0x4 ;  /* 0x00000004ff3c7803 */ /* 0x000fe20000000000 */
[----:B------:R2:W4:Y:S01]  /*6e40*/  SYNCS.PHASECHK.TRANS64.TRYWAIT P0, [R99+URZ+0xd0], R0 ;  /* 0x0000d000630075a7 */ /* 0x00052200080011ff */
[----:B-1----:R-:W-:Y:S01]  /*6e50*/  @P5 SEL R47, RZ, 0x1, !P1 ;  /* 0x00000001ff2f5807 */ /* 0x002fe20004800000 */
[----:B--2---:R-:W-:Y:S06]  /*6e60*/  @!P5 BRA `(.L_x_113) ;  /* 0x000000000058d947 */ /* 0x004fec0003800000 */
[----:B------:R-:W-:Y:S01]  /*6e70*/  IMAD.MOV.U32 R75, RZ, RZ, RZ ;  /* 0x000000ffff4b7224 */ /* 0x000fe200078e00ff */
[----:B------:R-:W-:Y:S01]  /*6e80*/  ISETP.NE.AND P1, PT, R47, RZ, PT ;  /* 0x000000ff2f00720c */ /* 0x000fe20003f25270 */
[----:B------:R-:W-:Y:S01]  /*6e90*/  BSSY B0, `(.L_x_114) ;  /* 0x000000c000007945 */ /* 0x000fe20003800000 */
[----:B------:R-:W-:Y:S02]  /*6ea0*/  CS2R R50, SRZ ;  /* 0x0000000000327805 */ /* 0x000fe4000001ff00 */
[----:B------:R-:W-:Y:S02]  /*6eb0*/  CS2R R48, SRZ ;  /* 0x0000000000307805 */ /* 0x000fe4000001ff00 */
[----:B------:R-:W-:Y:S02]  /*6ec0*/  CS2R R58, SRZ ;  /* 0x00000000003a7805 */ /* 0x000fe4000001ff00 */
[----:B------:R-:W-:Y:S02]  /*6ed0*/  CS2R R56, SRZ ;  /* 0x0000000000387805 */ /* 0x000fe4000001ff00 */
[----:B------:R-:W-:Y:S02]  /*6ee0*/  CS2R R66, SRZ ;  /* 0x0000000000427805 */ /* 0x000fe4000001ff00 */
[----:B------:R-:W-:Y:S02]  /*6ef0*/  CS2R R64, SRZ ;  /* 0x0000000000407805 */ /* 0x000fe4000001ff00 */
[----:B------:R-:W-:Y:S01]  /*6f00*/  CS2R R72, SRZ ;  /* 0x0000000000487805 */ /* 0x000fe2000001ff00 */
[----:B------:R-:W-:Y:S06]  /*6f10*/  @P1 BRA `(.L_x_115) ;  /* 0x00000000000c1947 */ /* 0x000fec0003800000 */
[----:B------:R-:W-:Y:S04]  /*6f20*/  SHF.L.U32 R3, R90, 0x1f, RZ ;  /* 0x0000001f5a037819 */ /* 0x000fe800000006ff */
[----:B------:R-:W1:Y:S02]  /*6f30*/  SYNCS.PHASECHK.TRANS64.TRYWAIT P1, [UR44+0x60], R3 ;  /* 0x00006003ff0075a7 */ /* 0x000e64000802112c */
[----:B-1----:R-:W-:Y:S05]  /*6f40*/  @!P1 BRA `(.L_x_116) ;  /* 0x0000003c00c89947 */ /* 0x002fea0003800000 */
.L_x_115:
[----:B------:R-:W-:Y:S05]  /*6f50*/  BSYNC B0 ;  /* 0x0000000000007941 */ /* 0x000fea0003800000 */
.L_x_114:
[----:B------:R-:W-:Y:S01]  /*6f60*/  ISETP.NE.AND P1, PT, R60, RZ, PT ;  /* 0x000000ff3c00720c */ /* 0x000fe20003f25270 */
[----:B------:R-:W-:Y:S11]  /*6f70*/  HFMA2 R46, -RZ, RZ, 0, 5.9604644775390625e-08 ;  /* 0x00000001ff2e7431 */ /* 0x000ff600000001ff */
[----:B------:R-:W-:Y:S01]  /*6f80*/  @!UPT UIADD3 URZ, UPT, UPT, URZ, URZ, URZ ;  /* 0x000000fffffff290 */ /* 0x000fe2000fffe0ff */
[----:B------:R2:W1:Y:S04]  /*6f90*/  @P1 LDS.128 R48, [R93] ;  /* 0x000000005d301984 */ /* 0x0004680000000c00 */
[----:B------:R2:W1:Y:S04]  /*6fa0*/  @P1 LDS.128 R56, [R92+0x10] ;  /* 0x000010005c381984 */ /* 0x0004680000000c00 */
[----:B------:R2:W1:Y:S04]  /*6fb0*/  @P1 LDS.128 R64, [R91+0x20] ;  /* 0x000020005b401984 */ /* 0x0004680000000c00 */
[----:B------:R2:W1:Y:S02]  /*6fc0*/  @P1 LDS.128 R72, [R87+0x30] ;  /* 0x0000300057481984 */ /* 0x0004640000000c00 */
.L_x_113:
[----:B------:R-:W-:Y:S05]  /*6fd0*/  BSYNC B1 ;  /* 0x0000000000017941 */ /* 0x000fea0003800000 */
.L_x_112:
[----:B-1----:R-:W-:Y:S04]  /*6fe0*/  SHF.R.U32.HI R2, RZ, 0x15, R39 ;  /* 0x00000015ff027819 */ /* 0x002fe80000011627 */
[----:B------:R-:W-:Y:S01]  /*6ff0*/  LOP3.LUT P1, RZ, R2, 0x3, R81, 0x48, !PT ;  /* 0x0000000302ff7812 */ /* 0x000fe20007824851 */
[----:B------:R-:W-:Y:S01]  /*7000*/  @!UPT UIADD3 URZ, UPT, UPT, URZ, URZ, URZ ;  /* 0x000000fffffff290 */ /* 0x000fe2000fffe0ff */
[----:B----4-:R-:W-:Y:S11]  /*7010*/  @P0 BRA `(.L_x_117) ;  /* 0x0000000000080947 */ /* 0x010ff60003800000 */
[----:B------:R-:W1:Y:S02]  /*7020*/  SYNCS.PHASECHK.TRANS64.TRYWAIT P0, [R99+URZ+0xd0], R0 ;  /* 0x0000d000630075a7 */ /* 0x000e6400080011ff */
[----:B-1----:R-:W-:Y:S05]  /*7030*/  @!P0 BRA `(.L_x_118) ;  /* 0x0000003c00a48947 */ /* 0x002fea0003800000 */
.L_x_117:
[----:B------:R-:W-:Y:S05]  /*7040*/  @!P1 BRA `(.L_x_119) ;  /* 0x0000000000409947 */ /* 0x000fea0003800000 */
[----:B------:R-:W4:Y:S01]  /*7050*/  LDCU.64 UR8, c[0x4][0x70] ;  /* 0x01000e00ff0877ac */ /* 0x000f220008000a00 */
[----:B------:R-:W-:Y:S01]  /*7060*/  MOV R3, 0x0 ;  /* 0x0000000000037802 */ /* 0x000fe20000000f00 */
[----:B------:R-:W-:Y:S02]  /*7070*/  HFMA2 R12, -RZ, RZ, 0, 5.9604644775390625e-08 ;  /* 0x00000001ff0c7431 */ /* 0x000fe400000001ff */
[----:B------:R-:W-:Y:S02]  /*7080*/  IMAD.MOV.U32 R8, RZ, RZ, 0x192 ;  /* 0x00000192ff087424 */ /* 0x000fe400078e00ff */
[----:B------:R-:W-:Y:S01]  /*7090*/  IMAD.MOV.U32 R13, RZ, RZ, RZ ;  /* 0x000000ffff0d7224 */ /* 0x000fe200078e00ff */
[----:B------:R-:W5:Y:S01]  /*70a0*/  LDCU.64 UR6, c[0x4][0x78] ;  /* 0x01000f00ff0677ac */ /* 0x000f620008000a00 */
[----:B------:R-:W1:Y:S01]  /*70b0*/  LDC.64 R2, c[0x4][R3] ;  /* 0x0100000003027b82 */ /* 0x000e620000000a00 */
[----:B------:R-:W2:Y:S01]  /*70c0*/  LDCU.64 UR4, c[0x4][0x10] ;  /* 0x01000200ff0477ac */ /* 0x000ea20008000a00 */
[----:B----4-:R-:W-:Y:S01]  /*70d0*/  MOV R5, UR9 ;  /* 0x0000000900057c02 */ /* 0x010fe20008000f00 */
[----:B------:R-:W-:Y:S01]  /*70e0*/  IMAD.U32 R4, RZ, RZ, UR8 ;  /* 0x00000008ff047e24 */ /* 0x000fe2000f8e00ff */
[----:B-----5:R-:W-:Y:S01]  /*70f0*/  MOV R7, UR7 ;  /* 0x0000000700077c02 */ /* 0x020fe20008000f00 */
[----:B------:R-:W-:Y:S01]  /*7100*/  IMAD.U32 R6, RZ, RZ, UR6 ;  /* 0x00000006ff067e24 */ /* 0x000fe2000f8e00ff */
[----:B--2---:R-:W-:Y:S01]  /*7110*/  MOV R11, UR5 ;  /* 0x00000005000b7c02 */ /* 0x004fe20008000f00 */
[----:B------:R-:W-:Y:S02]  /*7120*/  IMAD.U32 R10, RZ, RZ, UR4 ;  /* 0x00000004ff0a7e24 */ /* 0x000fe4000f8e00ff */
[----:B------:R-:W-:Y:S07]  /*7130*/  LEPC R20, `(.L_x_119) ;  /* 0x000000001014794e */ /* 0x000fee0000000000 */
[----:B-1-3--:R-:W-:Y:S05]  /*7140*/  CALL.ABS.NOINC R2 ;  /* 0x0000000002007343 */ /* 0x00afea0003c00000 */
.L_x_119:
[C---:B------:R-:W-:Y:S01]  /*7150*/  SHF.L.U32 R40, R48.reuse, 0x10, RZ ;  /* 0x0000001030287819 */ /* 0x040fe200000006ff */
[----:B------:R-:W-:Y:S05]  /*7160*/  WARPSYNC.ALL ;  /* 0x0000000000007948 */ /* 0x000fea0003800000 */
[----:B------:R-:W-:Y:S01]  /*7170*/  R2UR UR4, R39 ;  /* 0x00000000270472ca */ /* 0x000fe200000e0000 */
[----:B------:R-:W-:Y:S01]  /*7180*/  BSSY.RECONVERGENT B0, `(.L_x_120) ;  /* 0x0000088000007945 */ /* 0x000fe20003800200 */
[----:B------:R-:W-:Y:S02]  /*7190*/  LOP3.LUT R43, R48, 0xffff0000, RZ, 0xc0, !PT ;  /* 0xffff0000302b7812 */ /* 0x000fe400078ec0ff */
[----:B------:R-:W-:Y:S02]  /*71a0*/  SHF.L.U32 R42, R49, 0x10, RZ ;  /* 0x00000010312a7819 */ /* 0x000fe400000006ff */
[----:B------:R-:W-:Y:S02]  /*71b0*/  SHF.L.U32 R45, R51, 0x10, RZ ;  /* 0x00000010332d7819 */ /* 0x000fe400000006ff */
[----:B------:R-:W-:Y:S02]  /*71c0*/  LOP3.LUT R44, R75, 0xffff0000, RZ, 0xc0, !PT ;  /* 0xffff00004b2c7812 */ /* 0x000fe400078ec0ff */
[----:B------:R-:W-:Y:S03]  /*71d0*/  ISETP.NE.AND P0, PT, R95, RZ, PT ;  /* 0x000000ff5f00720c */ /* 0x000fe60003f05270 */
[----:B------:R-:W1:Y:S02]  /*71e0*/  LDTM.x32 R4, tmem[UR4] ;  /* 0x00000004000479ee */ /* 0x000e6400082c0000 */
[C---:B-1-3--:R-:W-:Y:S01]  /*71f0*/  FMUL R0, R38.reuse, R4 ;  /* 0x0000000426007220 */ /* 0x04afe20000400000 */
[C---:B------:R-:W-:Y:S01]  /*7200*/  FMUL R2, R38.reuse, R5 ;  /* 0x0000000526027220 */ /* 0x040fe20000400000 */
[C---:B------:R-:W-:Y:S01]  /*7210*/  FMUL R3, R38.reuse, R6 ;  /* 0x0000000626037220 */ /* 0x040fe20000400000 */
[----:B------:R-:W-:Y:S01]  /*7220*/  FMUL R7, R38, R7 ;  /* 0x0000000726077220 */ /* 0x000fe20000400000 */
[----:B------:R-:W-:Y:S01]  /*7230*/  FFMA R0, R41, R40, R0 ;  /* 0x0000002829007223 */ /* 0x000fe20000000000 */
[----:B------:R-:W-:Y:S01]  /*7240*/  LOP3.LUT R40, R49, 0xffff0000, RZ, 0xc0, !PT ;  /* 0xffff000031287812 */ /* 0x000fe200078ec0ff */
[C---:B------:R-:W-:Y:S01]  /*7250*/  FFMA R2, R41.reuse, R43, R2 ;  /* 0x0000002b29027223 */ /* 0x040fe20000000002 */
[C---:B------:R-:W-:Y:S01]  /*7260*/  SHF.L.U32 R43, R50.reuse, 0x10, RZ ;  /* 0x00000010322b7819 */ /* 0x040fe200000006ff */
[C---:B------:R-:W-:Y:S01]  /*7270*/  FFMA R3, R41.reuse, R42, R3 ;  /* 0x0000002a29037223 */ /* 0x040fe20000000003 */
[----:B------:R-:W-:Y:S01]  /*7280*/  LOP3.LUT R42, R50, 0xffff0000, RZ, 0xc0, !PT ;  /* 0xffff0000322a7812 */ /* 0x000fe200078ec0ff */
[----:B------:R-:W-:Y:S01]  /*7290*/  FMUL R4, R38, R8 ;  /* 0x0000000826047220 */ /* 0x000fe20000400000 */
[----:B------:R-:W-:Y:S01]  /*72a0*/  F2FP.BF16.F32.PACK_AB R52, R2, R0 ;  /* 0x000000000234723e */ /* 0x000fe200000010ff */
[----:B------:R-:W-:Y:S01]  /*72b0*/  FFMA R7, R41, R40, R7 ;  /* 0x0000002829077223 */ /* 0x000fe20000000007 */
[----:B------:R-:W-:Y:S01]  /*72c0*/  LOP3.LUT R40, R51, 0xffff0000, RZ, 0xc0, !PT ;  /* 0xffff000033287812 */ /* 0x000fe200078ec0ff */
[C---:B------:R-:W-:Y:S01]  /*72d0*/  FMUL R5, R38.reuse, R9 ;  /* 0x0000000926057220 */ /* 0x040fe20000400000 */
[C---:B------:R-:W-:Y:S01]  /*72e0*/  FMUL R6, R38.reuse, R10 ;  /* 0x0000000a26067220 */ /* 0x040fe20000400000 */
[----:B------:R-:W-:Y:S01]  /*72f0*/  FMUL R11, R38, R11 ;  /* 0x0000000b260b7220 */ /* 0x000fe20000400000 */
[----:B------:R-:W-:Y:S01]  /*7300*/  F2FP.BF16.F32.PACK_AB R53, R7, R3 ;  /* 0x000000030735723e */ /* 0x000fe200000010ff */
[C---:B------:R-:W-:Y:S01]  /*7310*/  FFMA R4, R41.reuse, R43, R4 ;  /* 0x0000002b29047223 */ /* 0x040fe20000000004 */
[C---:B------:R-:W-:Y:S01]  /*7320*/  SHF.L.U32 R43, R56.reuse, 0x10, RZ ;  /* 0x00000010382b7819 */ /* 0x040fe200000006ff */
[----:B------:R-:W-:Y:S01]  /*7330*/  FFMA R5, R41, R42, R5 ;  /* 0x0000002a29057223 */ /* 0x000fe20000000005 */
[----:B------:R-:W-:Y:S01]  /*7340*/  LOP3.LUT R42, R57, 0xffff0000, RZ, 0xc0, !PT ;  /* 0xffff0000392a7812 */ /* 0x000fe200078ec0ff */
[----:B------:R-:W-:Y:S01]  /*7350*/  FFMA R6, R41, R45, R6 ;  /* 0x0000002d29067223 */ /* 0x000fe20000000006 */
[----:B------:R-:W-:Y:S01]  /*7360*/  SHF.L.U32 R45, R57, 0x10, RZ ;  /* 0x00000010392d7819 */ /* 0x000fe200000006ff */
[----:B------:R-:W-:Y:S01]  /*7370*/  FFMA R11, R41, R40, R11 ;  /* 0x00000028290b7223 */ /* 0x000fe2000000000b */
[----:B------:R-:W-:Y:S01]  /*7380*/  LOP3.LUT R40, R56, 0xffff0000, RZ, 0xc0, !PT ;  /* 0xffff000038287812 */ /* 0x000fe200078ec0ff */
[C---:B------:R-:W-:Y:S01]  /*7390*/  FMUL R8, R38.reuse, R12 ;  /* 0x0000000c26087220 */ /* 0x040fe20000400000 */
[----:B------:R-:W-:Y:S01]  /*73a0*/  F2FP.BF16.F32.PACK_AB R54, R5, R4 ;  /* 0x000000040536723e */ /* 0x000fe200000010ff */
[C---:B------:R-:W-:Y:S01]  /*73b0*/  FMUL R9, R38.reuse, R13 ;  /* 0x0000000d26097220 */ /* 0x040fe20000400000 */
[----:B------:R-:W-:Y:S01]  /*73c0*/  F2FP.BF16.F32.PACK_AB R55, R11, R6 ;  /* 0x000000060b37723e */ /* 0x000fe200000010ff */
[C---:B------:R-:W-:Y:S01]  /*73d0*/  FMUL R10, R38.reuse, R14 ;  /* 0x0000000e260a7220 */ /* 0x040fe20000400000 */
[----:B------:R-:W-:Y:S01]  /*73e0*/  FMUL R15, R38, R15 ;  /* 0x0000000f260f7220 */ /* 0x000fe20000400000 */
[----:B------:R-:W-:Y:S01]  /*73f0*/  FFMA R8, R41, R43, R8 ;  /* 0x0000002b29087223 */ /* 0x000fe20000000008 */
[----:B------:R-:W-:Y:S01]  /*7400*/  SHF.L.U32 R43, R59, 0x10, RZ ;  /* 0x000000103b2b7819 */ /* 0x000fe200000006ff */
[C---:B------:R-:W-:Y:S01]  /*7410*/  FFMA R9, R41.reuse, R40, R9 ;  /* 0x0000002829097223 */ /* 0x040fe20000000009 */
[C---:B------:R-:W-:Y:S01]  /*7420*/  SHF.L.U32 R40, R58.reuse, 0x10, RZ ;  /* 0x000000103a287819 */ /* 0x040fe200000006ff */
        /* <DEDUP_REMOVED lines=8> */
[----:B------:R-:W-:Y:S01]  /*74b0*/  FMUL R14, R38, R18 ;  /* 0x00000012260e7220 */ /* 0x000fe20000400000 */
[----:B------:R-:W-:Y:S01]  /*74c0*/  FFMA R12, R41, R40, R12 ;  /* 0x00000028290c7223 */ /* 0x000fe2000000000c */
[----:B------:R-:W-:Y:S01]  /*74d0*/  LOP3.LUT R40, R59, 0xffff0000, RZ, 0xc0, !PT ;  /* 0xffff00003b287812 */ /* 0x000fe200078ec0ff */
[C---:B------:R-:W-:Y:S01]  /*74e0*/  FFMA R13, R41.reuse, R42, R13 ;  /* 0x0000002a290d7223 */ /* 0x040fe2000000000d */
[----:B------:R-:W-:Y:S01]  /*74f0*/  LOP3.LUT R42, R64, 0xffff0000, RZ, 0xc0, !PT ;  /* 0xffff0000402a7812 */ /* 0x000fe200078ec0ff */
[----:B------:R-:W-:Y:S01]  /*7500*/  FMUL R19, R38, R19 ;  /* 0x0000001326137220 */ /* 0x000fe20000400000 */
[----:B------:R-:W-:Y:S01]  /*7510*/  FFMA R14, R41, R43, R14 ;  /* 0x0000002b290e7223 */ /* 0x000fe2000000000e */
[----:B------:R-:W-:Y:S01]  /*7520*/  SHF.L.U32 R43, R64, 0x10, RZ ;  /* 0x00000010402b7819 */ /* 0x000fe200000006ff */
[----:B------:R1:W-:Y:S01]  /*7530*/  STS.128 [R93], R52 ;  /* 0x000000345d007388 */ /* 0x0003e20000000c00 */
[----:B------:R-:W-:Y:S01]  /*7540*/  F2FP.BF16.F32.PACK_AB R70, R13, R12 ;  /* 0x0000000c0d46723e */ /* 0x000fe200000010ff */
[C---:B------:R-:W-:Y:S01]  /*7550*/  FMUL R16, R38.reuse, R20 ;  /* 0x0000001426107220 */ /* 0x040fe20000400000 */
        /* <DEDUP_REMOVED lines=8> */
[C---:B------:R-:W-:Y:S01]  /*75e0*/  FFMA R17, R41.reuse, R42, R17 ;  /* 0x0000002a29117223 */ /* 0x040fe20000000011 */
[----:B------:R-:W-:Y:S01]  /*75f0*/  FFMA R18, R41, R45, R18 ;  /* 0x0000002d29127223 */ /* 0x000fe20000000012 */
[----:B------:R1:W-:Y:S01]  /*7600*/  STS.128 [R92+0x10], R68 ;  /* 0x000010445c007388 */ /* 0x0003e20000000c00 */
[----:B------:R-:W-:Y:S01]  /*7610*/  SHF.L.U32 R45, R67, 0x10, RZ ;  /* 0x00000010432d7819 */ /* 0x000fe200000006ff */
[----:B------:R-:W-:Y:S01]  /*7620*/  FFMA R23, R41, R40, R23 ;  /* 0x0000002829177223 */ /* 0x000fe20000000017 */
[----:B------:R-:W-:Y:S01]  /*7630*/  LOP3.LUT R40, R66, 0xffff0000, RZ, 0xc0, !PT ;  /* 0xffff000042287812 */ /* 0x000fe200078ec0ff */
[C---:B------:R-:W-:Y:S01]  /*7640*/  FMUL R20, R38.reuse, R24 ;  /* 0x0000001826147220 */ /* 0x040fe20000400000 */
[----:B------:R-:W-:Y:S01]  /*7650*/  LOP3.LUT R42, R67, 0xffff0000, RZ, 0xc0, !PT ;  /* 0xffff0000432a7812 */ /* 0x000fe200078ec0ff */
[C---:B------:R-:W-:Y:S01]  /*7660*/  FMUL R21, R38.reuse, R25 ;  /* 0x0000001926157220 */ /* 0x040fe20000400000 */
[----:B------:R-:W-:Y:S01]  /*7670*/  F2FP.BF16.F32.PACK_AB R100, R17, R16 ;  /* 0x000000101164723e */ /* 0x000fe200000010ff */
[C---:B------:R-:W-:Y:S01]  /*7680*/  FMUL R22, R38.reuse, R26 ;  /* 0x0000001a26167220 */ /* 0x040fe20000400000 */
[----:B------:R-:W-:Y:S01]  /*7690*/  FMUL R27, R38, R27 ;  /* 0x0000001b261b7220 */ /* 0x000fe20000400000 */
[C---:B------:R-:W-:Y:S01]  /*76a0*/  FFMA R20, R41.reuse, R43, R20 ;  /* 0x0000002b29147223 */ /* 0x040fe20000000014 */
[C---:B------:R-:W-:Y:S01]  /*76b0*/  FFMA R21, R41.reuse, R40, R21 ;  /* 0x0000002829157223 */ /* 0x040fe20000000015 */
[C---:B------:R-:W-:Y:S01]  /*76c0*/  FFMA R22, R41.reuse, R45, R22 ;  /* 0x0000002d29167223 */ /* 0x040fe20000000016 */
[----:B------:R-:W-:Y:S01]  /*76d0*/  FFMA R27, R41, R42, R27 ;  /* 0x0000002a291b7223 */ /* 0x000fe2000000001b */
[----:B------:R-:W-:Y:S01]  /*76e0*/  SHF.L.U32 R40, R72, 0x10, RZ ;  /* 0x0000001048287819 */ /* 0x000fe200000006ff */
[----:B------:R-:W-:Y:S01]  /*76f0*/  FMUL R24, R38, R28 ;  /* 0x0000001c26187220 */ /* 0x000fe20000400000 */
[----:B------:R-:W-:Y:S01]  /*7700*/  LOP3.LUT R42, R72, 0xffff0000, RZ, 0xc0, !PT ;  /* 0xffff0000482a7812 */ /* 0x000fe200078ec0ff */
[C---:B------:R-:W-:Y:S01]  /*7710*/  FMUL R25, R38.reuse, R29 ;  /* 0x0000001d26197220 */ /* 0x040fe20000400000 */
[----:B------:R-:W-:Y:S01]  /*7720*/  SHF.L.U32 R43, R73, 0x10, RZ ;  /* 0x00000010492b7819 */ /* 0x000fe200000006ff */
[C---:B------:R-:W-:Y:S01]  /*7730*/  FMUL R26, R38.reuse, R30 ;  /* 0x0000001e261a7220 */ /* 0x040fe20000400000 */
[C---:B------:R-:W-:Y:S01]  /*7740*/  FFMA R24, R41.reuse, R40, R24 ;  /* 0x0000002829187223 */ /* 0x040fe20000000018 */
[----:B------:R-:W-:Y:S01]  /*7750*/  FFMA R25, R41, R42, R25 ;  /* 0x0000002a29197223 */ /* 0x000fe20000000019 */
[----:B------:R-:W-:Y:S01]  /*7760*/  LOP3.LUT R40, R73, 0xffff0000, RZ, 0xc0, !PT ;  /* 0xffff000049287812 */ /* 0x000fe200078ec0ff */
[----:B------:R-:W-:Y:S01]  /*7770*/  FFMA R26, R41, R43, R26 ;  /* 0x0000002b291a7223 */ /* 0x000fe2000000001a */
[----:B------:R-:W-:Y:S01]  /*7780*/  FMUL R31, R38, R31 ;  /* 0x0000001f261f7220 */ /* 0x000fe20000400000 */
[----:B------:R-:W-:Y:S01]  /*7790*/  SHF.L.U32 R43, R74, 0x10, RZ ;  /* 0x000000104a2b7819 */ /* 0x000fe200000006ff */
[----:B------:R-:W-:Y:S01]  /*77a0*/  FMUL R28, R38, R32 ;  /* 0x00000020261c7220 */ /* 0x000fe20000400000 */
[----:B------:R-:W-:Y:S01]  /*77b0*/  LOP3.LUT R42, R74, 0xffff0000, RZ, 0xc0, !PT ;  /* 0xffff00004a2a7812 */ /* 0x000fe200078ec0ff */
[C---:B------:R-:W-:Y:S01]  /*77c0*/  FMUL R29, R38.reuse, R33 ;  /* 0x00000021261d7220 */ /* 0x040fe20000400000 */
[----:B------:R-:W-:Y:S01]  /*77d0*/  SHF.L.U32 R45, R75, 0x10, RZ ;  /* 0x000000104b2d7819 */ /* 0x000fe200000006ff */
[C---:B------:R-:W-:Y:S01]  /*77e0*/  FMUL R30, R38.reuse, R34 ;  /* 0x00000022261e7220 */ /* 0x040fe20000400000 */
[----:B------:R-:W-:Y:S01]  /*77f0*/  FFMA R31, R41, R40, R31 ;  /* 0x00000028291f7223 */ /* 0x000fe2000000001f */
[----:B------:R-:W-:Y:S01]  /*7800*/  FMUL R35, R38, R35 ;  /* 0x0000002326237220 */ /* 0x000fe20000400000 */
[----:B------:R-:W-:Y:S01]  /*7810*/  F2FP.BF16.F32.PACK_AB R101, R23, R18 ;  /* 0x000000121765723e */ /* 0x000fe200000010ff */
[----:B------:R-:W-:Y:S01]  /*7820*/  FFMA R28, R41, R43, R28 ;  /* 0x0000002b291c7223 */ /* 0x000fe2000000001c */
[----:B------:R-:W-:Y:S01]  /*7830*/  F2FP.BF16.F32.PACK_AB R102, R21, R20 ;  /* 0x000000141566723e */ /* 0x000fe200000010ff */
[----:B------:R-:W-:Y:S01]  /*7840*/  FFMA R29, R41, R42, R29 ;  /* 0x0000002a291d7223 */ /* 0x000fe2000000001d */
[----:B------:R-:W-:Y:S01]  /*7850*/  F2FP.BF16.F32.PACK_AB R103, R27, R22 ;  /* 0x000000161b67723e */ /* 0x000fe200000010ff */
[C---:B------:R-:W-:Y:S01]  /*7860*/  FFMA R30, R41.reuse, R45, R30 ;  /* 0x0000002d291e7223 */ /* 0x040fe2000000001e */
[----:B------:R-:W-:Y:S01]  /*7870*/  FFMA R35, R41, R44, R35 ;  /* 0x0000002c29237223 */ /* 0x000fe20000000023 */
[----:B------:R-:W-:Y:S02]  /*7880*/  F2FP.BF16.F32.PACK_AB R104, R25, R24 ;  /* 0x000000181968723e */ /* 0x000fe400000010ff */
[----:B------:R1:W-:Y:S01]  /*7890*/  STS.128 [R91+0x20], R100 ;  /* 0x000020645b007388 */ /* 0x0003e20000000c00 */
[----:B------:R-:W-:Y:S02]  /*78a0*/  F2FP.BF16.F32.PACK_AB R105, R31, R26 ;  /* 0x0000001a1f69723e */ /* 0x000fe400000010ff */
[----:B------:R-:W-:Y:S02]  /*78b0*/  F2FP.BF16.F32.PACK_AB R106, R29, R28 ;  /* 0x0000001c1d6a723e */ /* 0x000fe400000010ff */
[----:B------:R-:W-:Y:S05]  /*78c0*/  F2FP.BF16.F32.PACK_AB R107, R35, R30 ;  /* 0x0000001e236b723e */ /* 0x000fea00000010ff */
[----:B------:R1:W-:Y:S01]  /*78d0*/  STS.128 [R87+0x30], R104 ;  /* 0x0000306857007388 */ /* 0x0003e20000000c00 */
[----:B------:R-:W-:Y:S01]  /*78e0*/  @!PT LDS RZ, [RZ] ;  /* 0x00000000fffff984 */ /* 0x000fe20000000800 */
[----:B------:R-:W-:Y:S01]  /*78f0*/  @!PT LDS RZ, [RZ] ;  /* 0x00000000fffff984 */ /* 0x000fe20000000800 */
[----:B------:R-:W-:Y:S01]  /*7900*/  @!PT LDS RZ, [RZ] ;  /* 0x00000000fffff984 */ /* 0x000fe20000000800 */
[----:B------:R-:W-:Y:S01]  /*7910*/  @!PT LDS RZ, [RZ] ;  /* 0x00000000fffff984 */ /* 0x000fe20000000800 */
[----:B------:R3:W-:Y:S07]  /*7920*/  MEMBAR.ALL.CTA ;  /* 0x0000000000007992 */ /* 0x0007ee0000008000 */
[----:B---3--:R-:W3:Y:S02]  /*7930*/  FENCE.VIEW.ASYNC.S ;  /* 0x00000000000073c6 */ /* 0x008ee40000000000 */
[----:B---3--:R-:W-:Y:S06]  /*7940*/  BAR.SYNC.DEFER_BLOCKING 0x1, 0x80 ;  /* 0x0042000000007b1d */ /* 0x008fec0000010000 */
[----:B------:R-:W-:Y:S05]  /*7950*/  @P0 BRA `(.L_x_121) ;  /* 0x0000000000280947 */ /* 0x000fea0003800000 */
[----:B------:R-:W3:Y:S01]  /*7960*/  LDCU.64 UR6, c[0x0][0x348] ;  /* 0x00006900ff0677ac */ /* 0x000ee20008000a00 */
[----:B------:R-:W-:Y:S01]  /*7970*/  UIADD3 UR4, UPT, UPT, UR44, 0x200, URZ ;  /* 0x000002002c047890 */ /* 0x000fe2000fffe0ff */
[----:B------:R-:W-:Y:S05]  /*7980*/  UMOV UR51, UR36 ;  /* 0x0000002400337c82 */ /* 0x000fea0008000000 */
[----:B------:R-:W-:Y:S04]  /*7990*/  MOV R84, UR4 ;  /* 0x0000000400547c02 */ /* 0x000fe80008000f00 */
[----:B------:R-:W-:Y:S01]  /*79a0*/  R2UR UR48, R84 ;  /* 0x00000000543072ca */ /* 0x000fe200000e0000 */
[----:B---3--:R-:W-:Y:S04]  /*79b0*/  UIADD3 UR4, UP0, UPT, UR6, 0xa80, URZ ;  /* 0x00000a8006047890 */ /* 0x008fe8000ff1e0ff */
[----:B------:R-:W-:Y:S09]  /*79c0*/  UIADD3.X UR5, UPT, UPT, URZ, UR7, URZ, UP0, !UPT ;  /* 0x00000007ff057290 */ /* 0x000ff200087fe4ff */
[----:B------:R3:W-:Y:S01]  /*79d0*/  UTMASTG.3D [UR48], [UR4] ;  /* 0x00000030040073b5 */ /* 0x0007e20008010000 */
[----:B------:R0:W-:Y:S01]  /*79e0*/  UTMACMDFLUSH ;  /* 0x00000000000079b7 */ /* 0x0001e20000000000 */
[----:B---3--:R-:W-:Y:S04]  /*79f0*/  DEPBAR.LE SB0, 0x1 ;  /* 0x000080400000791a */ /* 0x008fe80000000000 */
.L_x_121:
[----:B------:R-:W-:Y:S05]  /*7a00*/  BSYNC.RECONVERGENT B0 ;  /* 0x0000000000007941 */ /* 0x000fea0003800200 */
.L_x_120:
[----:B------:R-:W-:Y:S01]  /*7a10*/  BAR.SYNC.DEFER_BLOCKING 0x1, 0x80 ;  /* 0x0042000000007b1d */ /* 0x000fe20000010000 */
[----:B------:R-:W-:Y:S01]  /*7a20*/  ISETP.NE.AND P1, PT, R98, RZ, PT ;  /* 0x000000ff6200720c */ /* 0x000fe20003f25270 */
[----:B------:R-:W-:Y:S01]  /*7a30*/  UISETP.NE.AND UP0, UPT, UR47, URZ, UPT ;  /* 0x000000ff2f00728c */ /* 0x000fe2000bf05270 */
[----:B------:R-:W-:Y:S11]  /*7a40*/  LEA R3, R46, UR44, 0x3 ;  /* 0x0000002c2e037c11 */ /* 0x000ff6000f8e18ff */
[----:B------:R-:W-:Y:S01]  /*7a50*/  @P1 SHF.L.U32 R2, R90, 0x1f, RZ ;  /* 0x0000001f5a021819 */ /* 0x000fe200000006ff */
[----:B------:R-:W-:Y:S06]  /*7a60*/  BRA.U !UP0, `(.L_x_122) ;  /* 0x0000000108247547 */ /* 0x000fec000b800000 */
[----:B------:R-:W-:Y:S01]  /*7a70*/  IMAD.U32 R5, RZ, RZ, UR46 ;  /* 0x0000002eff057e24 */ /* 0x000fe2000f8e00ff */
[----:B------:R-:W-:Y:S01]  /*7a80*/  MOV R0, UR54 ;  /* 0x0000003600007c02 */ /* 0x000fe20008000f00 */
[----:B------:R-:W-:Y:S03]  /*7a90*/  UIADD3 UR4, UPT, UPT, UR46, 0x1, URZ ;  /* 0x000000012e047890 */ /* 0x000fe6000fffe0ff */
[----:B------:R-:W-:Y:S01]  /*7aa0*/  @P1 LEA R5, R5, UR44, 0x3 ;  /* 0x0000002c05051c11 */ /* 0x000fe2000f8e18ff */
[----:B------:R-:W-:Y:S04]  /*7ab0*/  UISETP.NE.AND UP0, UPT, UR4, 0x4, UPT ;  /* 0x000000040400788c */ /* 0x000fe8000bf05270 */
[----:B------:R-:W-:Y:S01]  /*7ac0*/  @P1 VIADD R5, R5, 0x80 ;  /* 0x0000008005051836 */ /* 0x000fe20000000000 */
[----:B------:R-:W-:Y:S04]  /*7ad0*/  USEL UR46, UR4, URZ, UP0 ;  /* 0x000000ff042e7287 */ /* 0x000fe80008000000 */
[----:B------:R-:W-:Y:S04]  /*7ae0*/  @P1 PRMT R0, R0, 0x654, R5 ;  /* 0x0000065400001816 */ /* 0x000fe80000000005 */
[----:B------:R3:W-:Y:S04]  /*7af0*/  @P1 SYNCS.ARRIVE.TRANS64.RED.A1T0 RZ, [R0+URZ], RZ ;  /* 0x000000ff00ff19a7 */ /* 0x0007e800081004ff */
.L_x_122:
[----:B------:R-:W4:Y:S01]  /*7b00*/  @P1 SYNCS.PHASECHK.TRANS64.TRYWAIT P0, [R3+URZ+0x60], R2 ;  /* 0x00006002030015a7 */ /* 0x000f2200080011ff */
[----:B------:R-:W-:Y:S01]  /*7b10*/  BSSY B1, `(.L_x_123) ;  /* 0x0000016000017945 */ /* 0x000fe20003800000 */
[----:B----4-:R-:W-:Y:S03]  /*7b20*/  @P1 SEL R47, RZ, 0x1, !P0 ;  /* 0x00000001ff2f1807 */ /* 0x010fe60004000000 */
[----:B------:R-:W-:Y:S05]  /*7b30*/  @!P1 BRA `(.L_x_124) ;  /* 0x00000000004c9947 */ /* 0x000fea0003800000 */
[----:B------:R-:W-:Y:S01]  /*7b40*/  ISETP.NE.AND P0, PT, R47, RZ, PT ;  /* 0x000000ff2f00720c */ /* 0x000fe20003f05270 */
[----:B------:R-:W-:Y:S01]  /*7b50*/  BSSY B0, `(.L_x_125) ;  /* 0x000000b000007945 */ /* 0x000fe20003800000 */
[----:B------:R-:W-:Y:S11]  /*7b60*/  ISETP.NE.AND P1, PT, R60, RZ, PT ;  /* 0x000000ff3c00720c */ /* 0x000ff60003f25270 */
[----:B------:R-:W-:Y:S02]  /*7b70*/  @!UPT UIADD3 URZ, UPT, UPT, URZ, URZ, URZ ;  /* 0x000000fffffff290 */ /* 0x000fe4000fffe0ff */
[C---:B------:R-:W-:Y:S01]  /*7b80*/  @P1 IMAD R6, R46.reuse, 0x2000, R93 ;  /* 0x000020002e061824 */ /* 0x040fe200078e025d */
[C---:B------:R-:W-:Y:S01]  /*7b90*/  @P1 LEA R4, R46.reuse, R91, 0xd ;  /* 0x0000005b2e041211 */ /* 0x040fe200078e68ff */
[C---:B------:R-:W-:Y:S02]  /*7ba0*/  @P1 IMAD R5, R46.reuse, 0x2000, R92 ;  /* 0x000020002e051824 */ /* 0x040fe400078e025c */
[----:B------:R-:W-:Y:S01]  /*7bb0*/  @P1 IMAD R2, R46, 0x2000, R87 ;  /* 0x000020002e021824 */ /* 0x000fe200078e0257 */
[----:B------:R-:W-:Y:S06]  /*7bc0*/  @P0 BRA `(.L_x_126) ;  /* 0x00000000000c0947 */ /* 0x000fec0003800000 */
[----:B---3--:R-:W-:Y:S04]  /*7bd0*/  SHF.L.U32 R0, R90, 0x1f, RZ ;  /* 0x0000001f5a007819 */ /* 0x008fe800000006ff */
[----:B------:R-:W3:Y:S02]  /*7be0*/  SYNCS.PHASECHK.TRANS64.TRYWAIT P0, [R3+URZ+0x60], R0 ;  /* 0x00006000030075a7 */ /* 0x000ee400080011ff */
[----:B---3--:R-:W-:Y:S05]  /*7bf0*/  @!P0 BRA `(.L_x_127) ;  /* 0x0000003000c88947 */ /* 0x008fea0003800000 */
.L_x_126:
[----:B------:R-:W-:Y:S05]  /*7c00*/  BSYNC B0 ;  /* 0x0000000000007941 */ /* 0x000fea0003800000 */
.L_x_125:
[----:B------:R-:W-:Y:S02]  /*7c10*/  ISETP.NE.AND P0, PT, R60, RZ, PT ;  /* 0x000000ff3c00720c */ /* 0x000fe40003f05270 */
[----:B------:R-:W-:Y:S11]  /*7c20*/  IADD3 R46, PT, PT, R46, 0x1, RZ ;  /* 0x000000012e2e7810 */ /* 0x000ff60007ffe0ff */
[----:B------:R4:W1:Y:S04]  /*7c30*/  @P0 LDS.128 R48, [R6] ;  /* 0x0000000006300984 */ /* 0x0008680000000c00 */
[----:B------:R4:W1:Y:S04]  /*7c40*/  @P0 LDS.128 R56, [R5+0x10] ;  /* 0x0000100005380984 */ /* 0x0008680000000c00 */
[----:B------:R4:W1:Y:S04]  /*7c50*/  @P0 LDS.128 R64, [R4+0x20] ;  /* 0x0000200004400984 */ /* 0x0008680000000c00 */
[----:B------:R4:W1:Y:S02]  /*7c60*/  @P0 LDS.128 R72, [R2+0x30] ;  /* 0x0000300002480984 */ /* 0x0008640000000c00 */
.L_x_124:
[----:B------:R-:W-:Y:S05]  /*7c70*/  BSYNC B1 ;  /* 0x0000000000017941 */ /* 0x000fea0003800000 */
.L_x_123:
[----:B---3--:R-:W-:Y:S05]  /*7c80*/  VIADD R0, R39, 0x20 ;  /* 0x0000002027007836 */ /* 0x008fea0000000000 */
[----:B------:R-:W-:Y:S04]  /*7c90*/  SHF.R.U32.HI R0, RZ, 0x15, R0 ;  /* 0x00000015ff007819 */ /* 0x000fe80000011600 */
[----:B------:R-:W-:Y:S11]  /*7ca0*/  LOP3.LUT P0, RZ, R0, 0x3, R81, 0x48, !PT ;  /* 0x0000000300ff7812 */ /* 0x000ff60007804851 */
[----:B------:R-:W-:Y:S02]  /*7cb0*/  @!UPT UIADD3 URZ, UPT, UPT, URZ, URZ, URZ ;  /* 0x000000fffffff290 */ /* 0x000fe4000fffe0ff */
[----:B------:R-:W-:Y:S05]  /*7cc0*/  @!P0 BRA `(.L_x_128) ;  /* 0x0000000000408947 */ /* 0x000fea0003800000 */
[----:B------:R-:W3:Y:S01]  /*7cd0*/  LDCU.64 UR8, c[0x4][0x70] ;  /* 0x01000e00ff0877ac */ /* 0x000ee20008000a00 */
[----:B------:R-:W-:Y:S01]  /*7ce0*/  MOV R3, 0x0 ;  /* 0x0000000000037802 */ /* 0x000fe20000000f00 */
[----:B------:R-:W-:Y:S02]  /*7cf0*/  HFMA2 R12, -RZ, RZ, 0, 5.9604644775390625e-08 ;  /* 0x00000001ff0c7431 */ /* 0x000fe400000001ff */
[----:B------:R-:W-:Y:S02]  /*7d00*/  IMAD.MOV.U32 R8, RZ, RZ, 0x192 ;  /* 0x00000192ff087424 */ /* 0x000fe400078e00ff */
[----:B------:R-:W-:Y:S01]  /*7d10*/  IMAD.MOV.U32 R13, RZ, RZ, RZ ;  /* 0x000000ffff0d7224 */ /* 0x000fe200078e00ff */
[----:B------:R-:W5:Y:S01]  /*7d20*/  LDCU.64 UR6, c[0x4][0x78] ;  /* 0x01000f00ff0677ac */ /* 0x000f620008000a00 */
[----:B----4-:R-:W4:Y:S01]  /*7d30*/  LDC.64 R2, c[0x4][R3] ;  /* 0x0100000003027b82 */ /* 0x010f220000000a00 */
[----:B------:R-:W2:Y:S01]  /*7d40*/  LDCU.64 UR4, c[0x4][0x10] ;  /* 0x01000200ff0477ac */ /* 0x000ea20008000a00 */
[----:B---3--:R-:W-:Y:S01]  /*7d50*/  MOV R5, UR9 ;  /* 0x0000000900057c02 */ /* 0x008fe20008000f00 */
[----:B------:R-:W-:Y:S01]  /*7d60*/  IMAD.U32 R4, RZ, RZ, UR8 ;  /* 0x00000008ff047e24 */ /* 0x000fe2000f8e00ff */
[----:B-----5:R-:W-:Y:S01]  /*7d70*/  MOV R7, UR7 ;  /* 0x0000000700077c02 */ /* 0x020fe20008000f00 */
[----:B------:R-:W-:Y:S01]  /*7d80*/  IMAD.U32 R6, RZ, RZ, UR6 ;  /* 0x00000006ff067e24 */ /* 0x000fe2000f8e00ff */
[----:B--2---:R-:W-:Y:S01]  /*7d90*/  MOV R11, UR5 ;  /* 0x00000005000b7c02 */ /* 0x004fe20008000f00 */
[----:B------:R-:W-:Y:S02]  /*7da0*/  IMAD.U32 R10, RZ, RZ, UR4 ;  /* 0x00000004ff0a7e24 */ /* 0x000fe4000f8e00ff */
[----:B------:R-:W-:Y:S07]  /*7db0*/  LEPC R20, `(.L_x_128) ;  /* 0x000000001014794e */ /* 0x000fee0000000000 */
[----:B-1--4-:R-:W-:Y:S05]  /*7dc0*/  CALL.ABS.NOINC R2 ;  /* 0x0000000002007343 */ /* 0x012fea0003c00000 */
.L_x_128:
[C---:B-1----:R-:W-:Y:S01]  /*7dd0*/  SHF.L.U32 R40, R48.reuse, 0x10, RZ ;  /* 0x0000001030287819 */ /* 0x042fe200000006ff */
[----:B------:R-:W-:Y:S05]  /*7de0*/  WARPSYNC.ALL ;  /* 0x0000000000007948 */ /* 0x000fea0003800000 */
[----:B------:R-:W-:Y:S01]  /*7df0*/  R2UR UR4, R39 ;  /* 0x00000000270472ca */ /* 0x000fe200000e0000 */
[----:B------:R-:W-:Y:S01]  /*7e00*/  BSSY.RECONVERGENT B0, `(.L_x_129) ;  /* 0x0000090000007945 */ /* 0x000fe20003800200 */
[----:B------:R-:W-:Y:S02]  /*7e10*/  LOP3.LUT R43, R48, 0xffff0000, RZ, 0xc0, !PT ;  /* 0xffff0000302b7812 */ /* 0x000fe400078ec0ff */
[----:B------:R-:W-:Y:S02]  /*7e20*/  LOP3.LUT R42, R49, 0xffff0000, RZ, 0xc0, !PT ;  /* 0xffff0000312a7812 */ /* 0x000fe400078ec0ff */
[----:B------:R-:W-:Y:S02]  /*7e30*/  SHF.L.U32 R45, R51, 0x10, RZ ;  /* 0x00000010332d7819 */ /* 0x000fe400000006ff */
[----:B------:R-:W-:Y:S02]  /*7e40*/  ISETP.NE.AND P6, PT, R98, RZ, PT ;  /* 0x000000ff6200720c */ /* 0x000fe40003fc5270 */
[----:B------:R-:W-:Y:S02]  /*7e50*/  MOV R52, UR46 ;  /* 0x0000002e00347c02 */ /* 0x000fe40008000f00 */
[----:B------:R-:W-:Y:S01]  /*7e60*/  MOV R61, UR54 ;  /* 0x00000036003d7c02 */ /* 0x000fe20008000f00 */
[----:B----4-:R-:W1:Y:S01]  /*7e70*/  LDTM.x32 R4, tmem[UR4+0x20] ;  /* 0x00002004000479ee */ /* 0x010e6200082c0000 */
[----:B------:R-:W-:Y:S02]  /*7e80*/  LOP3.LUT R44, R75, 0xffff0000, RZ, 0xc0, !PT ;  /* 0xffff00004b2c7812 */ /* 0x000fe400078ec0ff */
[----:B------:R-:W-:Y:S02]  /*7e90*/  ISETP.NE.AND P0, PT, R95, RZ, PT ;  /* 0x000000ff5f00720c */ /* 0x000fe40003f05270 */
[----:B------:R-:W-:Y:S03]  /*7ea0*/  LEA R62, R46, UR44, 0x3 ;  /* 0x0000002c2e3e7c11 */ /* 0x000fe6000f8e18ff */
[----:B------:R-:W-:Y:S02]  /*7eb0*/  @P6 LEA R52, R52, UR44, 0x3 ;  /* 0x0000002c34346c11 */ /* 0x000fe4000f8e18ff */
[----:B------:R-:W-:Y:S02]  /*7ec0*/  @P6 SHF.L.U32 R63, R90, 0x1f, RZ ;  /* 0x0000001f5a3f6819 */ /* 0x000fe400000006ff */
[----:B------:R-:W-:Y:S04]  /*7ed0*/  @P6 IADD3 R52, PT, PT, R52, 0x80, RZ ;  /* 0x0000008034346810 */ /* 0x000fe80007ffe0ff */
[----:B------:R-:W-:Y:S01]  /*7ee0*/  @P6 PRMT R61, R61, 0x654, R52 ;  /* 0x000006543d3d6816 */ /* 0x000fe20000000034 */
[C---:B-1----:R-:W-:Y:S01]  /*7ef0*/  FMUL R0, R38.reuse, R4 ;  /* 0x0000000426007220 */ /* 0x042fe20000400000 */
[C---:B------:R-:W-:Y:S01]  /*7f00*/  FMUL R2, R38.reuse, R5 ;  /* 0x0000000526027220 */ /* 0x040fe20000400000 */
[C---:B------:R-:W-:Y:S01]  /*7f10*/  FMUL R3, R38.reuse, R6 ;  /* 0x0000000626037220 */ /* 0x040fe20000400000 */
[----:B------:R-:W-:Y:S01]  /*7f20*/  FMUL R7, R38, R7 ;  /* 0x0000000726077220 */ /* 0x000fe20000400000 */
[----:B------:R-:W-:Y:S01]  /*7f30*/  FFMA R0, R41, R40, R0 ;  /* 0x0000002829007223 */ /* 0x000fe20000000000 */
[----:B------:R-:W-:Y:S01]  /*7f40*/  SHF.L.U32 R40, R49, 0x10, RZ ;  /* 0x0000001031287819 */ /* 0x000fe200000006ff */
[C---:B------:R-:W-:Y:S01]  /*7f50*/  FFMA R2, R41.reuse, R43, R2 ;  /* 0x0000002b29027223 */ /* 0x040fe20000000002 */
[----:B------:R-:W-:Y:S01]  /*7f60*/  SHF.L.U32 R43, R50, 0x10, RZ ;  /* 0x00000010322b7819 */ /* 0x000fe200000006ff */
[C---:B------:R-:W-:Y:S01]  /*7f70*/  FMUL R4, R38.reuse, R8 ;  /* 0x0000000826047220 */ /* 0x040fe20000400000 */
[----:B------:R-:W-:Y:S01]  /*7f80*/  FMUL R5, R38, R9 ;  /* 0x0000000926057220 */ /* 0x000fe20000400000 */
[C---:B------:R-:W-:Y:S01]  /*7f90*/  FFMA R3, R41.reuse, R40, R3 ;  /* 0x0000002829037223 */ /* 0x040fe20000000003 */
[----:B------:R-:W-:Y:S01]  /*7fa0*/  LOP3.LUT R40, R50, 0xffff0000, RZ, 0xc0, !PT ;  /* 0xffff000032287812 */ /* 0x000fe200078ec0ff */
[----:B------:R-:W-:Y:S01]  /*7fb0*/  FFMA R7, R41, R42, R7 ;  /* 0x0000002a29077223 */ /* 0x000fe20000000007 */
[----:B------:R-:W-:Y:S01]  /*7fc0*/  LOP3.LUT R42, R51, 0xffff0000, RZ, 0xc0, !PT ;  /* 0xffff0000332a7812 */ /* 0x000fe200078ec0ff */
[----:B------:R-:W-:Y:S01]  /*7fd0*/  FMUL R6, R38, R10 ;  /* 0x0000000a26067220 */ /* 0x000fe20000400000 */
[----:B------:R-:W-:Y:S01]  /*7fe0*/  F2FP.BF16.F32.PACK_AB R52, R2, R0 ;  /* 0x000000000234723e */ /* 0x000fe200000010ff */
[----:B------:R-:W-:Y:S01]  /*7ff0*/  FMUL R11, R38, R11 ;  /* 0x0000000b260b7220 */ /* 0x000fe20000400000 */
[----:B------:R-:W-:Y:S01]  /*8000*/  F2FP.BF16.F32.PACK_AB R53, R7, R3 ;  /* 0x000000030735723e */ /* 0x000fe200000010ff */
        /* <DEDUP_REMOVED lines=20> */
[C---:B------:R-:W-:Y:S01]  /*8150*/  FMUL R12, R38.reuse, R16 ;  /* 0x00000010260c7220 */ /* 0x040fe20000400000 */
        /* <DEDUP_REMOVED lines=13> */
[----:B------:R1:W-:Y:S01]  /*8230*/  STS.128 [R93+0x2000], R52 ;  /* 0x002000345d007388 */ /* 0x0003e20000000c00 */
[----:B------:R-:W-:Y:S01]  /*8240*/  F2FP.BF16.F32.PACK_AB R70, R13, R12 ;  /* 0x0000000c0d46723e */ /* 0x000fe200000010ff */
[----:B------:R-:W-:Y:S01]  /*8250*/  FFMA R19, R41, R40, R19 ;  /* 0x0000002829137223 */ /* 0x000fe20000000013 */
[----:B------:R-:W-:Y:S01]  /*8260*/  LOP3.LUT R40, R64, 0xffff0000, RZ, 0xc0, !PT ;  /* 0xffff000040287812 */ /* 0x000fe200078ec0ff */
[C---:B------:R-:W-:Y:S01]  /*8270*/  FMUL R16, R38.reuse, R20 ;  /* 0x0000001426107220 */ /* 0x040fe20000400000 */
[C---:B------:R-:W-:Y:S01]  /*8280*/  FMUL R17, R38.reuse, R21 ;  /* 0x0000001526117220 */ /* 0x040fe20000400000 */
[C---:B------:R-:W-:Y:S01]  /*8290*/  FMUL R18, R38.reuse, R22 ;  /* 0x0000001626127220 */ /* 0x040fe20000400000 */
[----:B------:R-:W-:Y:S01]  /*82a0*/  F2FP.BF16.F32.PACK_AB R71, R19, R14 ;  /* 0x0000000e1347723e */ /* 0x000fe200000010ff */
[----:B------:R-:W-:Y:S01]  /*82b0*/  FMUL R23, R38, R23 ;  /* 0x0000001726177220 */ /* 0x000fe20000400000 */
[----:B------:R-:W-:Y:S01]  /*82c0*/  FFMA R16, R41, R43, R16 ;  /* 0x0000002b29107223 */ /* 0x000fe20000000010 */
[----:B------:R-:W-:Y:S01]  /*82d0*/  SHF.L.U32 R43, R67, 0x10, RZ ;  /* 0x00000010432b7819 */ /* 0x000fe200000006ff */
[C---:B------:R-:W-:Y:S01]  /*82e0*/  FFMA R17, R41.reuse, R40, R17 ;  /* 0x0000002829117223 */ /* 0x040fe20000000011 */
[----:B------:R1:W-:Y:S01]  /*82f0*/  STS.128 [R92+0x2010], R68 ;  /* 0x002010445c007388 */ /* 0x0003e20000000c00 */
        /* <DEDUP_REMOVED lines=8> */
[C---:B------:R-:W-:Y:S01]  /*8380*/  FMUL R22, R38.reuse, R26 ;  /* 0x0000001a26167220 */ /* 0x040fe20000400000 */
[----:B------:R-:W-:Y:S01]  /*8390*/  FFMA R20, R41, R40, R20 ;  /* 0x0000002829147223 */ /* 0x000fe20000000014 */
[----:B------:R-:W-:Y:S01]  /*83a0*/  LOP3.LUT R40, R67, 0xffff0000, RZ, 0xc0, !PT ;  /* 0xffff000043287812 */ /* 0x000fe200078ec0ff */
[C---:B------:R-:W-:Y:S01]  /*83b0*/  FFMA R21, R41.reuse, R42, R21 ;  /* 0x0000002a29157223 */ /* 0x040fe20000000015 */
[C---:B------:R-:W-:Y:S01]  /*83c0*/  FFMA R22, R41.reuse, R43, R22 ;  /* 0x0000002b29167223 */ /* 0x040fe20000000016 */
[----:B------:R-:W-:Y:S01]  /*83d0*/  FMUL R27, R38, R27 ;  /* 0x0000001b261b7220 */ /* 0x000fe20000400000 */
[----:B------:R-:W-:Y:S01]  /*83e0*/  SHF.L.U32 R43, R72, 0x10, RZ ;  /* 0x00000010482b7819 */ /* 0x000fe200000006ff */
[----:B------:R-:W-:Y:S01]  /*83f0*/  FMUL R24, R38, R28 ;  /* 0x0000001c26187220 */ /* 0x000fe20000400000 */
[----:B------:R-:W-:Y:S01]  /*8400*/  LOP3.LUT R42, R72, 0xffff0000, RZ, 0xc0, !PT ;  /* 0xffff0000482a7812 */ /* 0x000fe200078ec0ff */
[C---:B------:R-:W-:Y:S01]  /*8410*/  FMUL R25, R38.reuse, R29 ;  /* 0x0000001d26197220 */ /* 0x040fe20000400000 */
[C---:B------:R-:W-:Y:S01]  /*8420*/  FMUL R26, R38.reuse, R30 ;  /* 0x0000001e261a7220 */ /* 0x040fe20000400000 */
[C---:B------:R-:W-:Y:S01]  /*8430*/  FFMA R27, R41.reuse, R40, R27 ;  /* 0x00000028291b7223 */ /* 0x040fe2000000001b */
[----:B------:R-:W-:Y:S01]  /*8440*/  FFMA R24, R41, R43, R24 ;  /* 0x0000002b29187223 */ /* 0x000fe20000000018 */
[----:B------:R-:W-:Y:S01]  /*8450*/  LOP3.LUT R40, R73, 0xffff0000, RZ, 0xc0, !PT ;  /* 0xffff000049287812 */ /* 0x000fe200078ec0ff */
[C---:B------:R-:W-:Y:S01]  /*8460*/  FFMA R25, R41.reuse, R42, R25 ;  /* 0x0000002a29197223 */ /* 0x040fe20000000019 */
[----:B------:R-:W-:Y:S01]  /*8470*/  FMUL R31, R38, R31 ;  /* 0x0000001f261f7220 */ /* 0x000fe20000400000 */
[----:B------:R-:W-:Y:S01]  /*8480*/  SHF.L.U32 R43, R74, 0x10, RZ ;  /* 0x000000104a2b7819 */ /* 0x000fe200000006ff */
[----:B------:R-:W-:Y:S01]  /*8490*/  FFMA R26, R41, R45, R26 ;  /* 0x0000002d291a7223 */ /* 0x000fe2000000001a */
        /* <DEDUP_REMOVED lines=29> */
[----:B------:R-:W-:Y:S02]  /*8670*/  UIADD3 UR9, UPT, UPT, UR49, 0x20, URZ ;  /* 0x0000002031097890 */ /* 0x000fe4000fffe0ff */
[----:B------:R-:W-:Y:S01]  /*8680*/  UIADD3 UR8, UPT, UPT, UR44, 0x2200, URZ ;  /* 0x000022002c087890 */ /* 0x000fe2000fffe0ff */
[----:B------:R-:W-:Y:S01]  /*8690*/  UMOV UR10, UR50 ;  /* 0x00000032000a7c82 */ /* 0x000fe20008000000 */
[----:B------:R-:W-:Y:S01]  /*86a0*/  UMOV UR11, UR36 ;  /* 0x00000024000b7c82 */ /* 0x000fe20008000000 */
[----:B---3--:R-:W-:Y:S04]  /*86b0*/  UIADD3 UR4, UP0, UPT, UR6, 0xa80, URZ ;  /* 0x00000a8006047890 */ /* 0x008fe8000ff1e0ff */
[----:B------:R-:W-:Y:S09]  /*86c0*/  UIADD3.X UR5, UPT, UPT, URZ, UR7, URZ, UP0, !UPT ;  /* 0x00000007ff057290 */ /* 0x000ff200087fe4ff */
[----:B------:R3:W-:Y:S01]  /*86d0*/  UTMASTG.3D [UR8], [UR4] ;  /* 0x00000008040073b5 */ /* 0x0007e20008010000 */
[----:B------:R0:W-:Y:S01]  /*86e0*/  UTMACMDFLUSH ;  /* 0x00000000000079b7 */ /* 0x0001e20000000000 */
[----:B---3--:R-:W-:Y:S04]  /*86f0*/  DEPBAR.LE SB0, 0x1 ;  /* 0x000080400000791a */ /* 0x008fe80000000000 */
.L_x_130:
[----:B------:R-:W-:Y:S05]  /*8700*/  BSYNC.RECONVERGENT B0 ;  /* 0x0000000000007941 */ /* 0x000fea0003800200 */
.L_x_129:
[----:B------:R-:W-:Y:S01]  /*8710*/  BAR.SYNC.DEFER_BLOCKING 0x1, 0x80 ;  /* 0x0042000000007b1d */ /* 0x000fe20000010000 */
[----:B------:R-:W-:Y:S04]  /*8720*/  UIADD3 UR4, UPT, UPT, UR46, 0x1, URZ ;  /* 0x000000012e047890 */ /* 0x000fe8000fffe0ff */
[----:B------:R-:W-:Y:S04]  /*8730*/  UISETP.NE.AND UP0, UPT, UR4, 0x4, UPT ;  /* 0x000000040400788c */ /* 0x000fe8000bf05270 */
[----:B------:R-:W-:Y:S01]  /*8740*/  USEL UR45, UR4, URZ, UP0 ;  /* 0x000000ff042d7287 */ /* 0x000fe20008000000 */
[----:B------:R3:W-:Y:S01]  /*8750*/  @P6 SYNCS.ARRIVE.TRANS64.RED.A1T0 RZ, [R61+URZ], RZ ;  /* 0x000000ff3dff69a7 */ /* 0x0007e200081004ff */
[----:B------:R-:W-:Y:S01]  /*8760*/  BSSY B1, `(.L_x_131) ;  /* 0x0000017000017945 */ /* 0x000fe20003800000 */
[----:B------:R-:W4:Y:S02]  /*8770*/  @P6 SYNCS.PHASECHK.TRANS64.TRYWAIT P0, [R62+URZ+0x60], R63 ;  /* 0x0000603f3e0065a7 */ /* 0x000f2400080011ff */
[----:B----4-:R-:W-:Y:S01]  /*8780*/  @P6 SEL R47, RZ, 0x1, !P0 ;  /* 0x00000001ff2f6807 */ /* 0x010fe20004000000 */
[----:B---3--:R-:W-:Y:S06]  /*8790*/  @!P6 BRA `(.L_x_132) ;  /* 0x00000000004ce947 */ /* 0x008fec0003800000 */
        /* <DEDUP_REMOVED lines=9> */
[----:B------:R-:W-:Y:S04]  /*8830*/  SHF.L.U32 R5, R90, 0x1f, RZ ;  /* 0x0000001f5a057819 */ /* 0x000fe800000006ff */
[----:B------:R-:W3:Y:S02]  /*8840*/  SYNCS.PHASECHK.TRANS64.TRYWAIT P0, [R62+URZ+0x60], R5 ;  /* 0x000060053e0075a7 */ /* 0x000ee400080011ff */
[----:B---3--:R-:W-:Y:S05]  /*8850*/  @!P0 BRA `(.L_x_135) ;  /* 0x0000002400c48947 */ /* 0x008fea0003800000 */
.L_x_134:
[----:B------:R-:W-:Y:S05]  /*8860*/  BSYNC B0 ;  /* 0x0000000000007941 */ /* 0x000fea0003800000 */
.L_x_133:
[----:B------:R-:W-:Y:S02]  /*8870*/  ISETP.NE.AND P0, PT, R60, RZ, PT ;  /* 0x000000ff3c00720c */ /* 0x000fe40003f05270 */
[----:B------:R-:W-:Y:S11]  /*8880*/  IADD3 R46, PT, PT, R46, 0x1, RZ ;  /* 0x000000012e2e7810 */ /* 0x000ff60007ffe0ff */
[----:B------:R4:W1:Y:S04]  /*8890*/  @P0 LDS.128 R48, [R4] ;  /* 0x0000000004300984 */ /* 0x0008680000000c00 */
[----:B------:R4:W1:Y:S04]  /*88a0*/  @P0 LDS.128 R56, [R3+0x10] ;  /* 0x0000100003380984 */ /* 0x0008680000000c00 */
[----:B------:R4:W1:Y:S04]  /*88b0*/  @P0 LDS.128 R64, [R2+0x20] ;  /* 0x0000200002400984 */ /* 0x0008680000000c00 */
[----:B------:R4:W1:Y:S02]  /*88c0*/  @P0 LDS.128 R72, [R0+0x30] ;  /* 0x0000300000480984 */ /* 0x0008640000000c00 */
.L_x_132:
[----:B------:R-:W-:Y:S05]  /*88d0*/  BSYNC B1 ;  /* 0x0000000000017941 */ /* 0x000fea0003800000 */
.L_x_131:
[----:B----4-:R-:W-:Y:S05]  /*88e0*/  VIADD R0, R39, 0x40 ;  /* 0x0000004027007836 */ /* 0x010fea0000000000 */
        /* <DEDUP_REMOVED lines=9> */
[----:B------:R-:W4:Y:S01]  /*8980*/  LDCU.64 UR6, c[0x4][0x78] ;  /* 0x01000f00ff0677ac */ /* 0x000f220008000a00 */
[----:B------:R-:W1:Y:S01]  /*8990*/  LDC.64 R2, c[0x4][R3] ;  /* 0x0100000003027b82 */ /* 0x000e620000000a00 */
[----:B------:R-:W5:Y:S01]  /*89a0*/  LDCU.64 UR4, c[0x4][0x10] ;  /* 0x01000200ff0477ac */ /* 0x000f620008000a00 */
[----:B---3--:R-:W-:Y:S01]  /*89b0*/  MOV R5, UR9 ;  /* 0x0000000900057c02 */ /* 0x008fe20008000f00 */
[----:B------:R-:W-:Y:S01]  /*89c0*/  IMAD.U32 R4, RZ, RZ, UR8 ;  /* 0x00000008ff047e24 */ /* 0x000fe2000f8e00ff */
[----:B----4-:R-:W-:Y:S01]  /*89d0*/  MOV R7, UR7 ;  /* 0x0000000700077c02 */ /* 0x010fe20008000f00 */
[----:B------:R-:W-:Y:S01]  /*89e0*/  IMAD.U32 R6, RZ, RZ, UR6 ;  /* 0x00000006ff067e24 */ /* 0x000fe2000f8e00ff */
[----:B-----5:R-:W-:Y:S01]  /*89f0*/  MOV R11, UR5 ;  /* 0x00000005000b7c02 */ /* 0x020fe20008000f00 */
[----:B------:R-:W-:Y:S02]  /*8a00*/  IMAD.U32 R10, RZ, RZ, UR4 ;  /* 0x00000004ff0a7e24 */ /* 0x000fe4000f8e00ff */
[----:B------:R-:W-:Y:S07]  /*8a10*/  LEPC R20, `(.L_x_136) ;  /* 0x000000001014794e */ /* 0x000fee0000000000 */
[----:B-12---:R-:W-:Y:S05]  /*8a20*/  CALL.ABS.NOINC R2 ;  /* 0x0000000002007343 */ /* 0x006fea0003c00000 */
.L_x_136:
        /* <DEDUP_REMOVED lines=10> */
[----:B---3--:R-:W1:Y:S01]  /*8ad0*/  LDTM.x32 R4, tmem[UR4+0x40] ;  /* 0x00004004000479ee */ /* 0x008e6200082c0000 */
        /* <DEDUP_REMOVED lines=136> */
.L_x_138:
[----:B------:R-:W-:Y:S05]  /*9360*/  BSYNC.RECONVERGENT B0 ;  /* 0x0000000000007941 */ /* 0x000fea0003800200 */
.L_x_137:
        /* <DEDUP_REMOVED lines=21> */
.L_x_142:
[----:B------:R-:W-:Y:S05]  /*94c0*/  BSYNC B0 ;  /* 0x0000000000007941 */ /* 0x000fea0003800000 */
.L_x_141:
[----:B------:R-:W-:Y:S11]  /*94d0*/  ISETP.NE.AND P0, PT, R60, RZ, PT ;  /* 0x000000ff3c00720c */ /* 0x000ff60003f05270 */
[----:B------:R-:W-:Y:S02]  /*94e0*/  @!UPT UIADD3 URZ, UPT, UPT, URZ, URZ, URZ ;  /* 0x000000fffffff290 */ /* 0x000fe4000fffe0ff */
[----:B------:R4:W1:Y:S04]  /*94f0*/  @P0 LDS.128 R48, [R3] ;  /* 0x0000000003300984 */ /* 0x0008680000000c00 */
[----:B------:R4:W1:Y:S04]  /*9500*/  @P0 LDS.128 R56, [R2+0x10] ;  /* 0x0000100002380984 */ /* 0x0008680000000c00 */
[----:B------:R4:W1:Y:S04]  /*9510*/  @P0 LDS.128 R64, [R0+0x20] ;  /* 0x0000200000400984 */ /* 0x0008680000000c00 */
[----:B------:R4:W1:Y:S02]  /*9520*/  @P0 LDS.128 R72, [R46+0x30] ;  /* 0x000030002e480984 */ /* 0x0008640000000c00 */
.L_x_140:
[----:B------:R-:W-:Y:S05]  /*9530*/  BSYNC B1 ;  /* 0x0000000000017941 */ /* 0x000fea0003800000 */
.L_x_139:
        /* <DEDUP_REMOVED lines=21> */
.L_x_144:
[----:B------:R-:W-:Y:S01]  /*9690*/  ISETP.NE.AND P0, PT, R95, RZ, PT ;  /* 0x000000ff5f00720c */ /* 0x000fe20003f05270 */
[----:B------:R-:W-:Y:S05]  /*96a0*/  WARPSYNC.ALL ;  /* 0x0000000000007948 */ /* 0x000fea0003800000 */
[----:B------:R-:W-:Y:S01]  /*96b0*/  R2UR UR4, R39 ;  /* 0x00000000270472ca */ /* 0x000fe200000e0000 */
[----:B------:R-:W-:Y:S01]  /*96c0*/  BSSY.RECONVERGENT B0, `(.L_x_145) ;  /* 0x000008c000007945 */ /* 0x000fe20003800200 */
[C---:B-1----:R-:W-:Y:S02]  /*96d0*/  SHF.L.U32 R40, R48.reuse, 0x10, RZ ;  /* 0x0000001030287819 */ /* 0x042fe400000006ff */
[----:B------:R-:W-:Y:S02]  /*96e0*/  LOP3.LUT R42, R48, 0xffff0000, RZ, 0xc0, !PT ;  /* 0xffff0000302a7812 */ /* 0x000fe400078ec0ff */
[C---:B------:R-:W-:Y:S02]  /*96f0*/  SHF.L.U32 R43, R49.reuse, 0x10, RZ ;  /* 0x00000010312b7819 */ /* 0x040fe400000006ff */
[----:B------:R-:W-:Y:S02]  /*9700*/  LOP3.LUT R44, R49, 0xffff0000, RZ, 0xc0, !PT ;  /* 0xffff0000312c7812 */ /* 0x000fe400078ec0ff */
[C---:B------:R-:W-:Y:S02]  /*9710*/  SHF.L.U32 R45, R50.reuse, 0x10, RZ ;  /* 0x00000010322d7819 */ /* 0x040fe400000006ff */
[----:B------:R-:W-:Y:S01]  /*9720*/  LOP3.LUT R46, R50, 0xffff0000, RZ, 0xc0, !PT ;  /* 0xffff0000322e7812 */ /* 0x000fe200078ec0ff */
[----:B---3--:R-:W1:Y:S01]  /*9730*/  LDTM.x32 R4, tmem[UR4+0x60] ;  /* 0x00006004000479ee */ /* 0x008e6200082c0000 */
[C---:B------:R-:W-:Y:S01]  /*9740*/  SHF.L.U32 R47, R51.reuse, 0x10, RZ ;  /* 0x00000010332f7819 */ /* 0x040fe200000006ff */
[----:B------:R-:W-:Y:S01]  /*9750*/  NOP ;  /* 0x0000000000007918 */ /* 0x000fe20000000000 */
[----:B------:R-:W-:Y:S02]  /*9760*/  LOP3.LUT R48, R51, 0xffff0000, RZ, 0xc0, !PT ;  /* 0xffff000033307812 */ /* 0x000fe400078ec0ff */
[C---:B------:R-:W-:Y:S02]  /*9770*/  SHF.L.U32 R49, R56.reuse, 0x10, RZ ;  /* 0x0000001038317819 */ /* 0x040fe400000006ff */
[----:B------:R-:W-:Y:S02]  /*9780*/  LOP3.LUT R51, R56, 0xffff0000, RZ, 0xc0, !PT ;  /* 0xffff000038337812 */ /* 0x000fe400078ec0ff */
[C---:B------:R-:W-:Y:S02]  /*9790*/  SHF.L.U32 R50, R57.reuse, 0x10, RZ ;  /* 0x0000001039327819 */ /* 0x040fe400000006ff */
[----:B------:R-:W-:Y:S02]  /*97a0*/  LOP3.LUT R52, R57, 0xffff0000, RZ, 0xc0, !PT ;  /* 0xffff000039347812 */ /* 0x000fe400078ec0ff */
[C---:B------:R-:W-:Y:S02]  /*97b0*/  SHF.L.U32 R53, R58.reuse, 0x10, RZ ;  /* 0x000000103a357819 */ /* 0x040fe400000006ff */
[----:B------:R-:W-:Y:S02]  /*97c0*/  LOP3.LUT R54, R58, 0xffff0000, RZ, 0xc0, !PT ;  /* 0xffff00003a367812 */ /* 0x000fe400078ec0ff */
[----:B------:R-:W-:Y:S02]  /*97d0*/  SHF.L.U32 R55, R59, 0x10, RZ ;  /* 0x000000103b377819 */ /* 0x000fe400000006ff */
[----:B------:R-:W-:Y:S02]  /*97e0*/  IADD3 R99, PT, PT, R99, 0xe0, RZ ;  /* 0x000000e063637810 */ /* 0x000fe40007ffe0ff */
[----:B------:R-:W-:Y:S02]  /*97f0*/  LOP3.LUT R56, R59, 0xffff0000, RZ, 0xc0, !PT ;  /* 0xffff00003b387812 */ /* 0x000fe400078ec0ff */
[----:B------:R-:W-:Y:S01]  /*9800*/  SHF.L.U32 R57, R64, 0x10, RZ ;  /* 0x0000001040397819 */ /* 0x000fe200000006ff */
[----:B-1----:R-:W-:Y:S01]  /*9810*/  FMUL R4, R38, R4 ;  /* 0x0000000426047220 */ /* 0x002fe20000400000 */
[----:B------:R-:W-:Y:S01]  /*9820*/  LOP3.LUT R58, R64, 0xffff0000, RZ, 0xc0, !PT ;  /* 0xffff0000403a7812 */ /* 0x000fe200078ec0ff */
[C---:B------:R-:W-:Y:S01]  /*9830*/  FMUL R5, R38.reuse, R5 ;  /* 0x0000000526057220 */ /* 0x040fe20000400000 */
[----:B------:R-:W-:Y:S01]  /*9840*/  LOP3.LUT R99, R99, 0xfefffff8, RZ, 0xc0, !PT ;  /* 0xfefffff863637812 */ /* 0x000fe200078ec0ff */
[C---:B------:R-:W-:Y:S01]  /*9850*/  FFMA R4, R41.reuse, R40, R4 ;  /* 0x0000002829047223 */ /* 0x040fe20000000004 */
[C---:B------:R-:W-:Y:S01]  /*9860*/  FMUL R6, R38.reuse, R6 ;  /* 0x0000000626067220 */ /* 0x040fe20000400000 */
[----:B------:R-:W-:Y:S01]  /*9870*/  FFMA R5, R41, R42, R5 ;  /* 0x0000002a29057223 */ /* 0x000fe20000000005 */
[----:B------:R-:W-:Y:S01]  /*9880*/  SHF.L.U32 R59, R65, 0x10, RZ ;  /* 0x00000010413b7819 */ /* 0x000fe200000006ff */
[----:B------:R1:W-:Y:S01]  /*9890*/  SYNCS.ARRIVE.TRANS64.RED.A1T0 RZ, [R99+URZ], RZ ;  /* 0x000000ff63ff79a7 */ /* 0x0003e200081004ff */
[----:B------:R-:W-:Y:S01]  /*98a0*/  FFMA R6, R41, R43, R6 ;  /* 0x0000002b29067223 */ /* 0x000fe20000000006 */
[C---:B------:R-:W-:Y:S01]  /*98b0*/  FMUL R7, R38.reuse, R7 ;  /* 0x0000000726077220 */ /* 0x040fe20000400000 */
[----:B------:R-:W-:Y:S01]  /*98c0*/  F2FP.BF16.F32.PACK_AB R100, R5, R4 ;  /* 0x000000040564723e */ /* 0x000fe200000010ff */
[C---:B------:R-:W-:Y:S01]  /*98d0*/  FMUL R8, R38.reuse, R8 ;  /* 0x0000000826087220 */ /* 0x040fe20000400000 */
[----:B------:R-:W-:Y:S01]  /*98e0*/  FMUL R9, R38, R9 ;  /* 0x0000000926097220 */ /* 0x000fe20000400000 */
[----:B------:R-:W-:Y:S01]  /*98f0*/  LOP3.LUT R60, R65, 0xffff0000, RZ, 0xc0, !PT ;  /* 0xffff0000413c7812 */ /* 0x000fe200078ec0ff */
[C---:B------:R-:W-:Y:S01]  /*9900*/  FFMA R7, R41.reuse, R44, R7 ;  /* 0x0000002c29077223 */ /* 0x040fe20000000007 */
[C---:B------:R-:W-:Y:S01]  /*9910*/  FFMA R8, R41.reuse, R45, R8 ;  /* 0x0000002d29087223 */ /* 0x040fe20000000008 */
[----:B------:R-:W-:Y:S01]  /*9920*/  SHF.L.U32 R61, R66, 0x10, RZ ;  /* 0x00000010423d7819 */ /* 0x000fe200000006ff */
[----:B------:R-:W-:Y:S01]  /*9930*/  FFMA R9, R41, R46, R9 ;  /* 0x0000002e29097223 */ /* 0x000fe20000000009 */
[C---:B------:R-:W-:Y:S01]  /*9940*/  FMUL R10, R38.reuse, R10 ;  /* 0x0000000a260a7220 */ /* 0x040fe20000400000 */
[----:B------:R-:W-:Y:S01]  /*9950*/  F2FP.BF16.F32.PACK_AB R101, R7, R6 ;  /* 0x000000060765723e */ /* 0x000fe200000010ff */
[C---:B------:R-:W-:Y:S01]  /*9960*/  FMUL R11, R38.reuse, R11 ;  /* 0x0000000b260b7220 */ /* 0x040fe20000400000 */
[----:B------:R-:W-:Y:S01]  /*9970*/  FMUL R0, R38, R12 ;  /* 0x0000000c26007220 */ /* 0x000fe20000400000 */
[----:B------:R-:W-:Y:S01]  /*9980*/  F2FP.BF16.F32.PACK_AB R102, R9, R8 ;  /* 0x000000080966723e */ /* 0x000fe200000010ff */
[C---:B------:R-:W-:Y:S01]  /*9990*/  FFMA R10, R41.reuse, R47, R10 ;  /* 0x0000002f290a7223 */ /* 0x040fe2000000000a */
[C---:B------:R-:W-:Y:S01]  /*99a0*/  FFMA R11, R41.reuse, R48, R11 ;  /* 0x00000030290b7223 */ /* 0x040fe2000000000b */
[----:B------:R-:W-:Y:S01]  /*99b0*/  LOP3.LUT R62, R66, 0xffff0000, RZ, 0xc0, !PT ;  /* 0xffff0000423e7812 */ /* 0x000fe200078ec0ff */
[----:B------:R-:W-:Y:S01]  /*99c0*/  FFMA R0, R41, R49, R0 ;  /* 0x0000003129007223 */ /* 0x000fe20000000000 */
[C---:B------:R-:W-:Y:S01]  /*99d0*/  FMUL R2, R38.reuse, R13 ;  /* 0x0000000d26027220 */ /* 0x040fe20000400000 */
[----:B------:R-:W-:Y:S01]  /*99e0*/  SHF.L.U32 R63, R67, 0x10, RZ ;  /* 0x00000010433f7819 */ /* 0x000fe200000006ff */
[C---:B------:R-:W-:Y:S01]  /*99f0*/  FMUL R3, R38.reuse, R14 ;  /* 0x0000000e26037220 */ /* 0x040fe20000400000 */
[----:B------:R-:W-:Y:S01]  /*9a00*/  F2FP.BF16.F32.PACK_AB R103, R11, R10 ;  /* 0x0000000a0b67723e */ /* 0x000fe200000010ff */
[----:B------:R-:W-:Y:S01]  /*9a10*/  FFMA R2, R41, R51, R2 ;  /* 0x0000003329027223 */ /* 0x000fe20000000002 */
[C---:B------:R-:W-:Y:S01]  /*9a20*/  FMUL R15, R38.reuse, R15 ;  /* 0x0000000f260f7220 */ /* 0x040fe20000400000 */
[C---:B------:R-:W-:Y:S01]  /*9a30*/  FMUL R12, R38.reuse, R16 ;  /* 0x00000010260c7220 */ /* 0x040fe20000400000 */
[----:B------:R-:W-:Y:S01]  /*9a40*/  FMUL R13, R38, R17 ;  /* 0x00000011260d7220 */ /* 0x000fe20000400000 */
[----:B------:R1:W-:Y:S01]  /*9a50*/  STS.128 [R93+0x6000], R100 ;  /* 0x006000645d007388 */ /* 0x0003e20000000c00 */
[----:B------:R-:W-:Y:S01]  /*9a60*/  LOP3.LUT R64, R67, 0xffff0000, RZ, 0xc0, !PT ;  /* 0xffff000043407812 */ /* 0x000fe200078ec0ff */
[C---:B------:R-:W-:Y:S01]  /*9a70*/  FFMA R3, R41.reuse, R50, R3 ;  /* 0x0000003229037223 */ /* 0x040fe20000000003 */
[----:B------:R-:W-:Y:S01]  /*9a80*/  SHF.L.U32 R65, R72, 0x10, RZ ;  /* 0x0000001048417819 */ /* 0x000fe200000006ff */
[C---:B------:R-:W-:Y:S01]  /*9a90*/  FFMA R15, R41.reuse, R52, R15 ;  /* 0x00000034290f7223 */ /* 0x040fe2000000000f */
[----:B------:R-:W-:Y:S01]  /*9aa0*/  F2FP.BF16.F32.PACK_AB R104, R2, R0 ;  /* 0x000000000268723e */ /* 0x000fe200000010ff */
[C---:B------:R-:W-:Y:S01]  /*9ab0*/  FFMA R12, R41.reuse, R53, R12 ;  /* 0x00000035290c7223 */ /* 0x040fe2000000000c */
[C---:B------:R-:W-:Y:S01]  /*9ac0*/  FFMA R13, R41.reuse, R54, R13 ;  /* 0x00000036290d7223 */ /* 0x040fe2000000000d */
[C---:B------:R-:W-:Y:S01]  /*9ad0*/  FMUL R14, R38.reuse, R18 ;  /* 0x00000012260e7220 */ /* 0x040fe20000400000 */
[C---:B------:R-:W-:Y:S01]  /*9ae0*/  FMUL R19, R38.reuse, R19 ;  /* 0x0000001326137220 */ /* 0x040fe20000400000 */
[C---:B------:R-:W-:Y:S01]  /*9af0*/  FMUL R16, R38.reuse, R20 ;  /* 0x0000001426107220 */ /* 0x040fe20000400000 */
[C---:B------:R-:W-:Y:S01]  /*9b00*/  FMUL R17, R38.reuse, R21 ;  /* 0x0000001526117220 */ /* 0x040fe20000400000 */
[C---:B------:R-:W-:Y:S01]  /*9b10*/  FFMA R14, R41.reuse, R55, R14 ;  /* 0x00000037290e7223 */ /* 0x040fe2000000000e */
        /* <DEDUP_REMOVED lines=9> */
[----:B------:R-:W-:Y:S01]  /*9bb0*/  FFMA R23, R41, R60, R23 ;  /* 0x0000003c29177223 */ /* 0x000fe20000000017 */
[C---:B------:R-:W-:Y:S01]  /*9bc0*/  FMUL R27, R38.reuse, R27 ;  /* 0x0000001b261b7220 */ /* 0x040fe20000400000 */
[----:B------:R-:W-:Y:S01]  /*9bd0*/  F2FP.BF16.F32.PACK_AB R105, R15, R3 ;  /* 0x000000030f69723e */ /* 0x000fe200000010ff */
[----:B------:R-:W-:Y:S01]  /*9be0*/  FFMA R20, R41, R61, R20 ;  /* 0x0000003d29147223 */ /* 0x000fe20000000014 */
[----:B------:R-:W-:Y:S01]  /*9bf0*/  F2FP.BF16.F32.PACK_AB R106, R13, R12 ;  /* 0x0000000c0d6a723e */ /* 0x000fe200000010ff */
[----:B------:R-:W-:Y:S01]  /*9c00*/  FMUL R24, R38, R28 ;  /* 0x0000001c26187220 */ /* 0x000fe20000400000 */
[----:B------:R-:W-:Y:S01]  /*9c10*/  F2FP.BF16.F32.PACK_AB R107, R19, R14 ;  /* 0x0000000e136b723e */ /* 0x000fe200000010ff */
[----:B------:R-:W-:Y:S01]  /*9c20*/  FFMA R21, R41, R62, R21 ;  /* 0x0000003e29157223 */ /* 0x000fe20000000015 */
[----:B------:R-:W-:Y:S01]  /*9c30*/  LOP3.LUT R66, R72, 0xffff0000, RZ, 0xc0, !PT ;  /* 0xffff000048427812 */ /* 0x000fe200078ec0ff */
[C---:B------:R-:W-:Y:S01]  /*9c40*/  FMUL R25, R38.reuse, R29 ;  /* 0x0000001d26197220 */ /* 0x040fe20000400000 */
[----:B------:R-:W-:Y:S01]  /*9c50*/  SHF.L.U32 R67, R73, 0x10, RZ ;  /* 0x0000001049437819 */ /* 0x000fe200000006ff */
[----:B------:R1:W-:Y:S01]  /*9c60*/  STS.128 [R92+0x6010], R104 ;  /* 0x006010685c007388 */ /* 0x0003e20000000c00 */
[----:B------:R-:W-:Y:S01]  /*9c70*/  FFMA R22, R41, R63, R22 ;  /* 0x0000003f29167223 */ /* 0x000fe20000000016 */
[----:B------:R-:W-:Y:S01]  /*9c80*/  LOP3.LUT R68, R73, 0xffff0000, RZ, 0xc0, !PT ;  /* 0xffff000049447812 */ /* 0x000fe200078ec0ff */
[----:B------:R-:W-:Y:S01]  /*9c90*/  FMUL R26, R38, R30 ;  /* 0x0000001e261a7220 */ /* 0x000fe20000400000 */
[C---:B------:R-:W-:Y:S01]  /*9ca0*/  FFMA R27, R41.reuse, R64, R27 ;  /* 0x00000040291b7223 */ /* 0x040fe2000000001b */
[----:B------:R-:W-:Y:S01]  /*9cb0*/  SHF.L.U32 R69, R74, 0x10, RZ ;  /* 0x000000104a457819 */ /* 0x000fe200000006ff */
[----:B------:R-:W-:Y:S01]  /*9cc0*/  FMUL R31, R38, R31 ;  /* 0x0000001f261f7220 */ /* 0x000fe20000400000 */
[C---:B------:R-:W-:Y:S01]  /*9cd0*/  FFMA R24, R41.reuse, R65, R24 ;  /* 0x0000004129187223 */ /* 0x040fe20000000018 */
[----:B------:R-:W-:Y:S01]  /*9ce0*/  LOP3.LUT R70, R74, 0xffff0000, RZ, 0xc0, !PT ;  /* 0xffff00004a467812 */ /* 0x000fe200078ec0ff */
[C---:B------:R-:W-:Y:S01]  /*9cf0*/  FMUL R28, R38.reuse, R32 ;  /* 0x00000020261c7220 */ /* 0x040fe20000400000 */
[----:B------:R-:W-:Y:S01]  /*9d00*/  FFMA R25, R41, R66, R25 ;  /* 0x0000004229197223 */ /* 0x000fe20000000019 */
[----:B------:R-:W-:Y:S01]  /*9d10*/  SHF.L.U32 R71, R75, 0x10, RZ ;  /* 0x000000104b477819 */ /* 0x000fe200000006ff */
[C---:B------:R-:W-:Y:S01]  /*9d20*/  FMUL R29, R38.reuse, R33 ;  /* 0x00000021261d7220 */ /* 0x040fe20000400000 */
[----:B------:R-:W-:Y:S01]  /*9d30*/  FFMA R26, R41, R67, R26 ;  /* 0x00000043291a7223 */ /* 0x000fe2000000001a */
[----:B------:R-:W-:Y:S01]  /*9d40*/  LOP3.LUT R72, R75, 0xffff0000, RZ, 0xc0, !PT ;  /* 0xffff00004b487812 */ /* 0x000fe200078ec0ff */
        /* <DEDUP_REMOVED lines=8> */
[----:B------:R-:W-:Y:S01]  /*9dd0*/  FFMA R30, R41, R71, R30 ;  /* 0x00000047291e7223 */ /* 0x000fe2000000001e */
[----:B------:R-:W-:Y:S01]  /*9de0*/  F2FP.BF16.F32.PACK_AB R111, R27, R22 ;  /* 0x000000161b6f723e */ /* 0x000fe200000010ff */
[----:B------:R-:W-:Y:S01]  /*9df0*/  FFMA R35, R41, R72, R35 ;  /* 0x0000004829237223 */ /* 0x000fe20000000023 */
[----:B------:R-:W-:Y:S02]  /*9e00*/  F2FP.BF16.F32.PACK_AB R112, R25, R24 ;  /* 0x000000181970723e */ /* 0x000fe400000010ff */
[----:B------:R-:W-:Y:S01]  /*9e10*/  F2FP.BF16.F32.PACK_AB R113, R31, R26 ;  /* 0x0000001a1f71723e */ /* 0x000fe200000010ff */
[----:B------:R1:W-:Y:S01]  /*9e20*/  STS.128 [R91+0x6020], R108 ;  /* 0x0060206c5b007388 */ /* 0x0003e20000000c00 */
        /* <DEDUP_REMOVED lines=21> */
.L_x_146:
[----:B------:R-:W-:Y:S05]  /*9f80*/  BSYNC.RECONVERGENT B0 ;  /* 0x0000000000007941 */ /* 0x000fea0003800200 */
.L_x_145:
[----:B------:R-:W-:Y:S01]  /*9f90*/  BAR.SYNC.DEFER_BLOCKING 0x1, 0x80 ;  /* 0x0042000000007b1d */ /* 0x000fe20000010000 */
[----:B------:R-:W-:Y:S01]  /*9fa0*/  UISETP.NE.AND UP0, UPT, UR47, -0x4, UPT ;  /* 0xfffffffc2f00788c */ /* 0x000fe2000bf05270 */
[----:B------:R-:W-:Y:S08]  /*9fb0*/  IADD3 R0, PT, PT, R36, 0x1, RZ ;  /* 0x0000000124007810 */ /* 0x000ff00007ffe0ff */
[----:B------:R-:W-:Y:S05]  /*9fc0*/  BRA.U !UP0, `(.L_x_147) ;  /* 0x0000000108287547 */ /* 0x000fea000b800000 */
[----:B------:R-:W-:Y:S01]  /*9fd0*/  ISETP.NE.AND P0, PT, R98, RZ, PT ;  /* 0x000000ff6200720c */ /* 0x000fe20003f05270 */
[----:B------:R-:W-:Y:S01]  /*9fe0*/  IMAD.U32 R3, RZ, RZ, UR46 ;  /* 0x0000002eff037e24 */ /* 0x000fe2000f8e00ff */
[----:B------:R-:W-:Y:S01]  /*9ff0*/  UIADD3 UR4, UPT, UPT, UR46, 0x1, URZ ;  /* 0x000000012e047890 */ /* 0x000fe2000fffe0ff */
[----:B------:R-:W-:Y:S03]  /*a000*/  IMAD.U32 R2, RZ, RZ, UR54 ;  /* 0x00000036ff027e24 */ /* 0x000fe6000f8e00ff */
[----:B------:R-:W-:Y:S04]  /*a010*/  UISETP.NE.AND UP0, UPT, UR4, 0x4, UPT ;  /* 0x000000040400788c */ /* 0x000fe8000bf05270 */
[----:B------:R-:W-:Y:S03]  /*a020*/  USEL UR46, UR4, URZ, UP0 ;  /* 0x000000ff042e7287 */ /* 0x000fe60008000000 */
[----:B------:R-:W-:Y:S05]  /*a030*/  @P0 LEA R3, R3, UR44, 0x3 ;  /* 0x0000002c03030c11 */ /* 0x000fea000f8e18ff */
[----:B------:R-:W-:Y:S05]  /*a040*/  @P0 VIADD R3, R3, 0x80 ;  /* 0x0000008003030836 */ /* 0x000fea0000000000 */
[----:B------:R-:W-:Y:S04]  /*a050*/  @P0 PRMT R2, R2, 0x654, R3 ;  /* 0x0000065402020816 */ /* 0x000fe80000000003 */
[----:B------:R3:W-:Y:S03]  /*a060*/  @P0 SYNCS.ARRIVE.TRANS64.RED.A1T0 RZ, [R2+URZ], RZ ;  /* 0x000000ff02ff09a7 */ /* 0x0007e600081004ff */
.L_x_147:
[----:B------:R-:W-:Y:S01]  /*a070*/  R2UR UR4, R82 ;  /* 0x00000000520472ca */ /* 0x000fe200000e0000 */
[----:B------:R-:W-:Y:S01]  /*a080*/  UISETP.NE.AND UP0, UPT, UR62, URZ, UPT ;  /* 0x000000ff3e00728c */ /* 0x000fe2000bf05270 */
[----:B------:R-:W-:Y:S01]  /*a090*/  ISETP.NE.AND P0, PT, R86, 0x2, PT ;  /* 0x000000025600780c */ /* 0x000fe20003f05270 */
[----:B------:R-:W-:Y:S01]  /*a0a0*/  UIADD3 UR28, UPT, UPT, UR38, UR63, URZ ;  /* 0x0000003f261c7290 */ /* 0x000fe2000fffe0ff */
[----:B------:R-:W-:Y:S01]  /*a0b0*/  ISETP.NE.AND P1, PT, R0, 0x2, PT ;  /* 0x000000020000780c */ /* 0x000fe20003f25270 */
[----:B------:R-:W-:Y:S01]  /*a0c0*/  UIADD3 UR47, UPT, UPT, UR47, 0x4, URZ ;  /* 0x000000042f2f7890 */ /* 0x000fe2000fffe0ff */
[----:B------:R-:W-:Y:S01]  /*a0d0*/  SEL R3, RZ, 0x1, P0 ;  /* 0x00000001ff037807 */ /* 0x000fe20000000000 */
[----:B------:R-:W-:Y:S01]  /*a0e0*/  UMOV UR36, UR61 ;  /* 0x0000003d00247c82 */ /* 0x000fe20008000000 */
[----:B---3--:R-:W-:Y:S02]  /*a0f0*/  SEL R2, RZ, 0x1, P1 ;  /* 0x00000001ff027807 */ /* 0x008fe40000800000 */
[----:B------:R-:W-:Y:S02]  /*a100*/  LOP3.LUT R88, R88, R3, RZ, 0x3c, !PT ;  /* 0x0000000358587212 */ /* 0x000fe400078e3cff */
[----:B------:R-:W-:Y:S01]  /*a110*/  LOP3.LUT R89, R89, R2, RZ, 0x3c, !PT ;  /* 0x0000000259597212 */ /* 0x000fe200078e3cff */
[----:B------:R-:W-:Y:S01]  /*a120*/  UIADD3 UR12, UPT, UPT, UR37, UR4, URZ ;  /* 0x00000004250c7290 */ /* 0x000fe2000fffe0ff */
[----:B------:R-:W-:Y:S02]  /*a130*/  SEL R86, R86, RZ, P0 ;  /* 0x000000ff56567207 */ /* 0x000fe40000000000 */
[----:B------:R-:W-:Y:S01]  /*a140*/  SEL R36, R0, RZ, P1 ;  /* 0x000000ff00247207 */ /* 0x000fe20000800000 */
[----:B------:R-:W-:Y:S08]  /*a150*/  BRA.U UP0, `(.L_x_148) ;  /* 0xffffffbd00e07547 */ /* 0x000ff0000b83ffff */
[----:B------:R-:W-:-:S13]  /*a160*/  R2UR UR4, R83 ;  /* 0x00000000530472ca */ /* 0x000fda00000e0000 */
[----:B------:R-:W-:-:S09]  /*a170*/  UISETP.NE.AND UP0, UPT, UR4, URZ, UPT ;  /* 0x000000ff0400728c */ /* 0x000fd2000bf05270 */
[----:B------:R-:W-:Y:S05]  /*a180*/  BRA.U !UP0, `(.L_x_149) ;  /* 0x0000000108487547 */ /* 0x000fea000b800000 */
[----:B------:R-:W3:Y:S02]  /*a190*/  LDCU.64 UR4, c[0x0][0xc90] ;  /* 0x00019200ff0477ac */ /* 0x000ee40008000a00 */
[----:B---3--:R-:W-:-:S04]  /*a1a0*/  UISETP.NE.U32.AND UP0, UPT, UR4, URZ, UPT ;  /* 0x000000ff0400728c */ /* 0x008fc8000bf05070 */
[----:B------:R-:W-:-:S09]  /*a1b0*/  UISETP.NE.AND.EX UP0, UPT, UR5, URZ, UPT, UP0 ;  /* 0x000000ff0500728c */ /* 0x000fd2000bf05300 */
[----:B------:R-:W-:Y:S05]  /*a1c0*/  BRA.U UP0, `(.L_x_150) ;  /* 0x00000001000c7547 */ /* 0x000fea000b800000 */
[----:B------:R-:W-:-:S13]  /*a1d0*/  FSETP.NEU.AND P0, PT, R41, RZ, PT ;  /* 0x000000ff2900720b */ /* 0x000fda0003f0d000 */
[----:B------:R-:W-:Y:S05]  /*a1e0*/  @!P0 EXIT ;  /* 0x000000000000894d */ /* 0x000fea0003800000 */
[----:B------:R-:W-:Y:S05]  /*a1f0*/  BRA `(.L_x_149) ;  /* 0x00000000002c7947 */ /* 0x000fea0003800000 */
.L_x_150:
[----:B------:R-:W-:Y:S01]  /*a200*/  ISETP.NE.AND P0, PT, R85, RZ, PT ;  /* 0x000000ff5500720c */ /* 0x000fe20003f05270 */
[----:B------:R-:W-:-:S12]  /*a210*/  BSSY.RECONVERGENT B0, `(.L_x_149) ;  /* 0x0000009000007945 */ /* 0x000fd80003800200 */
[----:B------:R-:W-:Y:S05]  /*a220*/  @P0 BRA `(.L_x_151) ;  /* 0x0000000000140947 */ /* 0x000fea0003800000 */
[----:B------:R-:W3:Y:S02]  /*a230*/  LDCU.64 UR4, c[0x0][0xc88] ;  /* 0x00019100ff0477ac */ /* 0x000ee40008000a00 */
[----:B---3--:R-:W-:-:S04]  /*a240*/  ISETP.NE.U32.AND P0, PT, RZ, UR4, PT ;  /* 0x00000004ff007c0c */ /* 0x008fc8000bf05070 */
[----:B------:R-:W-:-:S13]  /*a250*/  ISETP.NE.AND.EX P0, PT, RZ, UR5, PT, P0 ;  /* 0x00000005ff007c0c */ /* 0x000fda000bf05300 */
[----:B------:R-:W-:Y:S05]  /*a260*/  @!P0 EXIT ;  /* 0x000000000000894d */ /* 0x000fea0003800000 */
[----:B------:R-:W-:Y:S05]  /*a270*/  BRA `(.L_x_152) ;  /* 0x0000000000087947 */ /* 0x000fea0003800000 */
.L_x_151:
[----:B------:R-:W-:-:S13]  /*a280*/  FSETP.NEU.AND P0, PT, R41, RZ, PT ;  /* 0x000000ff2900720b */ /* 0x000fda0003f0d000 */
[----:B------:R-:W-:Y:S05]  /*a290*/  @!P0 EXIT ;  /* 0x000000000000894d */ /* 0x000fea0003800000 */
.L_x_152:
[----:B------:R-:W-:Y:S05]  /*a2a0*/  BSYNC.RECONVERGENT B0 ;  /* 0x0000000000007941 */ /* 0x000fea0003800200 */
.L_x_149:
[----:B------:R-:W-:Y:S01]  /*a2b0*/  ULEA UR4, UR46, UR44, 0x3 ;  /* 0x0000002c2e047291 */ /* 0x000fe2000f8e18ff */
[----:B------:R-:W-:-:S04]  /*a2c0*/  DEPBAR.LE SB0, 0x0 ;  /* 0x000080000000791a */ /* 0x000fc80000000000 */
[----:B------:R-:W-:-:S04]  /*a2d0*/  UIADD3 UR4, UPT, UPT, UR4, 0x80, URZ ;  /* 0x0000008004047890 */ /* 0x000fc8000fffe0ff */
[----:B------:R-:W-:-:S09]  /*a2e0*/  UPRMT UR4, UR54, 0x654, UR4 ;  /* 0x0000065436047896 */ /* 0x000fd20008000004 */
[----:B------:R-:W-:Y:S01]  /*a2f0*/  SYNCS.ARRIVE.TRANS64.RED.A1T0 RZ, [UR4], RZ ;  /* 0x000000ffffff79a7 */ /* 0x000fe20008100404 */
[----:B------:R-:W-:Y:S05]  /*a300*/  EXIT ;  /* 0x000000000000794d */ /* 0x000fea0003800000 */
.L_x_24:
[----:B--2---:R2:W3:Y:S02]  /*a310*/  SYNCS.PHASECHK.TRANS64.TRYWAIT P0, [R3+URZ+0x100], R2 ;  /* 0x00010002030075a7 */ /* 0x0044e400080011ff */
[----:B---3--:R-:W-:Y:S05]  /*a320*/  @!P0 NANOSLEEP.SYNCS 0x989680 ;  /* 0x009896800000895d */ /* 0x008fea0003900000 */
[----:B------:R-:W3:Y:S02]  /*a330*/  @!P0 SYNCS.PHASECHK.TRANS64 P0, [R3+URZ+0x100], R2 ;  /* 0x00010002030085a7 */ /* 0x000ee400080010ff */
[----:B---3--:R-:W-:Y:S05]  /*a340*/  @!P0 BRA `(.L_x_24) ;  /* 0xfffffffc00f08947 */ /* 0x008fea000383ffff */
[----:B------:R-:W-:Y:S05]  /*a350*/  BRA `(.L_x_153) ;  /* 0xffffff7800007947 */ /* 0x000fea000383ffff */
.L_x_27:
[----:B-1----:R-:W-:-:S07]  /*a360*/  MOV R0, UR6 ;  /* 0x0000000600007c02 */ /* 0x002fce0008000f00 */
.L_x_154:
[----:B-1----:R1:W2:Y:S02]  /*a370*/  SYNCS.PHASECHK.TRANS64.TRYWAIT P0, [R0+URZ+0x30], R3 ;  /* 0x00003003000075a7 */ /* 0x0022a400080011ff */
[----:B--2---:R-:W-:Y:S05]  /*a380*/  @!P0 NANOSLEEP.SYNCS 0x989680 ;  /* 0x009896800000895d */ /* 0x004fea0003900000 */
[----:B------:R-:W2:Y:S02]  /*a390*/  @!P0 SYNCS.PHASECHK.TRANS64 P0, [R0+URZ+0x30], R3 ;  /* 0x00003003000085a7 */ /* 0x000ea400080010ff */
[----:B--2---:R-:W-:Y:S05]  /*a3a0*/  @!P0 BRA `(.L_x_154) ;  /* 0xfffffffc00f08947 */ /* 0x004fea000383ffff */
[----:B------:R-:W-:Y:S05]  /*a3b0*/  BRA `(.L_x_26) ;  /* 0xffffff78006c7947 */ /* 0x000fea000383ffff */
.L_x_36:
[----:B-1----:R-:W-:-:S07]  /*a3c0*/  MOV R0, UR7 ;  /* 0x0000000700007c02 */ /* 0x002fce0008000f00 */
.L_x_155:
[----:B-1----:R1:W2:Y:S02]  /*a3d0*/  SYNCS.PHASECHK.TRANS64.TRYWAIT P0, [R0+URZ+0x30], R3 ;  /* 0x00003003000075a7 */ /* 0x0022a400080011ff */
[----:B--2---:R-:W-:Y:S05]  /*a3e0*/  @!P0 NANOSLEEP.SYNCS 0x989680 ;  /* 0x009896800000895d */ /* 0x004fea0003900000 */
[----:B------:R-:W2:Y:S02]  /*a3f0*/  @!P0 SYNCS.PHASECHK.TRANS64 P0, [R0+URZ+0x30], R3 ;  /* 0x00003003000085a7 */ /* 0x000ea400080010ff */
[----:B--2---:R-:W-:Y:S05]  /*a400*/  @!P0 BRA `(.L_x_155) ;  /* 0xfffffffc00f08947 */ /* 0x004fea000383ffff */
[----:B------:R-:W-:Y:S05]  /*a410*/  BRA `(.L_x_35) ;  /* 0xffffff7c00887947 */ /* 0x000fea000383ffff */
.L_x_43:
[----:B-1----:R1:W4:Y:S02]  /*a420*/  SYNCS.PHASECHK.TRANS64.TRYWAIT P0, [R3+URZ+0xb0], R0 ;  /* 0x0000b000030075a7 */ /* 0x00232400080011ff */
[----:B----4-:R-:W-:Y:S05]  /*a430*/  @!P0 NANOSLEEP.SYNCS 0x989680 ;  /* 0x009896800000895d */ /* 0x010fea0003900000 */
[----:B------:R-:W4:Y:S02]  /*a440*/  @!P0 SYNCS.PHASECHK.TRANS64 P0, [R3+URZ+0xb0], R0 ;  /* 0x0000b000030085a7 */ /* 0x000f2400080010ff */
[----:B----4-:R-:W-:Y:S05]  /*a450*/  @!P0 BRA `(.L_x_43) ;  /* 0xfffffffc00f08947 */ /* 0x010fea000383ffff */
[----:B------:R-:W-:Y:S05]  /*a460*/  BRA `(.L_x_156) ;  /* 0xffffff8000847947 */ /* 0x000fea000383ffff */
.L_x_47:
[----:B-1----:R-:W-:-:S07]  /*a470*/  MOV R0, UR4 ;  /* 0x0000000400007c02 */ /* 0x002fce0008000f00 */
.L_x_157:
[----:B-1----:R1:W2:Y:S02]  /*a480*/  SYNCS.PHASECHK.TRANS64.TRYWAIT P0, [R0+URZ], R3 ;  /* 0x00000003000075a7 */ /* 0x0022a400080011ff */
[----:B--2---:R-:W-:Y:S05]  /*a490*/  @!P0 NANOSLEEP.SYNCS 0x989680 ;  /* 0x009896800000895d */ /* 0x004fea0003900000 */
[----:B------:R-:W2:Y:S02]  /*a4a0*/  @!P0 SYNCS.PHASECHK.TRANS64 P0, [R0+URZ], R3 ;  /* 0x00000003000085a7 */ /* 0x000ea400080010ff */
[----:B--2---:R-:W-:Y:S05]  /*a4b0*/  @!P0 BRA `(.L_x_157) ;  /* 0xfffffffc00f08947 */ /* 0x004fea000383ffff */
[----:B------:R-:W-:Y:S05]  /*a4c0*/  BRA `(.L_x_158) ;  /* 0xffffff88002c7947 */ /* 0x000fea000383ffff */
.L_x_48:
[----:B------:R-:W-:-:S07]  /*a4d0*/  MOV R0, UR5 ;  /* 0x0000000500007c02 */ /* 0x000fce0008000f00 */
.L_x_159:
[----:B-1----:R1:W2:Y:S02]  /*a4e0*/  SYNCS.PHASECHK.TRANS64.TRYWAIT P0, [R0+URZ], R3 ;  /* 0x00000003000075a7 */ /* 0x0022a400080011ff */
[----:B--2---:R-:W-:Y:S05]  /*a4f0*/  @!P0 NANOSLEEP.SYNCS 0x989680 ;  /* 0x009896800000895d */ /* 0x004fea0003900000 */
[----:B------:R-:W2:Y:S02]  /*a500*/  @!P0 SYNCS.PHASECHK.TRANS64 P0, [R0+URZ], R3 ;  /* 0x00000003000085a7 */ /* 0x000ea400080010ff */
[----:B--2---:R-:W-:Y:S05]  /*a510*/  @!P0 BRA `(.L_x_159) ;  /* 0xfffffffc00f08947 */ /* 0x004fea000383ffff */
[----:B------:R-:W-:Y:S05]  /*a520*/  BRA `(.L_x_160) ;  /* 0xffffff8800387947 */ /* 0x000fea000383ffff */
.L_x_49:
[----:B------:R-:W-:-:S07]  /*a530*/  MOV R0, UR5 ;  /* 0x0000000500007c02 */ /* 0x000fce0008000f00 */
.L_x_161:
[----:B-1----:R1:W2:Y:S02]  /*a540*/  SYNCS.PHASECHK.TRANS64.TRYWAIT P0, [R0+URZ], R3 ;  /* 0x00000003000075a7 */ /* 0x0022a400080011ff */
[----:B--2---:R-:W-:Y:S05]  /*a550*/  @!P0 NANOSLEEP.SYNCS 0x989680 ;  /* 0x009896800000895d */ /* 0x004fea0003900000 */
[----:B------:R-:W2:Y:S02]  /*a560*/  @!P0 SYNCS.PHASECHK.TRANS64 P0, [R0+URZ], R3 ;  /* 0x00000003000085a7 */ /* 0x000ea400080010ff */
[----:B--2---:R-:W-:Y:S05]  /*a570*/  @!P0 BRA `(.L_x_161) ;  /* 0xfffffffc00f08947 */ /* 0x004fea000383ffff */
[----:B------:R-:W-:Y:S05]  /*a580*/  BRA `(.L_x_162) ;  /* 0xffffff8800447947 */ /* 0x000fea000383ffff */
.L_x_50:
[----:B------:R-:W-:-:S07]  /*a590*/  MOV R0, UR5 ;  /* 0x0000000500007c02 */ /* 0x000fce0008000f00 */
.L_x_163:
[----:B-1----:R1:W2:Y:S02]  /*a5a0*/  SYNCS.PHASECHK.TRANS64.TRYWAIT P0, [R0+URZ], R3 ;  /* 0x00000003000075a7 */ /* 0x0022a400080011ff */
[----:B--2---:R-:W-:Y:S05]  /*a5b0*/  @!P0 NANOSLEEP.SYNCS 0x989680 ;  /* 0x009896800000895d */ /* 0x004fea0003900000 */
[----:B------:R-:W2:Y:S02]  /*a5c0*/  @!P0 SYNCS.PHASECHK.TRANS64 P0, [R0+URZ], R3 ;  /* 0x00000003000085a7 */ /* 0x000ea400080010ff */
[----:B--2---:R-:W-:Y:S05]  /*a5d0*/  @!P0 BRA `(.L_x_163) ;  /* 0xfffffffc00f08947 */ /* 0x004fea000383ffff */
[----:B------:R-:W-:Y:S05]  /*a5e0*/  BRA `(.L_x_164) ;  /* 0xffffff8800507947 */ /* 0x000fea000383ffff */
.L_x_51:
[----:B------:R-:W-:-:S07]  /*a5f0*/  MOV R0, UR5 ;  /* 0x0000000500007c02 */ /* 0x000fce0008000f00 */
.L_x_165:
[----:B-1----:R1:W2:Y:S02]  /*a600*/  SYNCS.PHASECHK.TRANS64.TRYWAIT P0, [R0+URZ], R3 ;  /* 0x00000003000075a7 */ /* 0x0022a400080011ff */
[----:B--2---:R-:W-:Y:S05]  /*a610*/  @!P0 NANOSLEEP.SYNCS 0x989680 ;  /* 0x009896800000895d */ /* 0x004fea0003900000 */
[----:B------:R-:W2:Y:S02]  /*a620*/  @!P0 SYNCS.PHASECHK.TRANS64 P0, [R0+URZ], R3 ;  /* 0x00000003000085a7 */ /* 0x000ea400080010ff */
[----:B--2---:R-:W-:Y:S05]  /*a630*/  @!P0 BRA `(.L_x_165) ;  /* 0xfffffffc00f08947 */ /* 0x004fea000383ffff */
[----:B------:R-:W-:Y:S05]  /*a640*/  BRA `(.L_x_166) ;  /* 0xffffff88005c7947 */ /* 0x000fea000383ffff */
.L_x_54:
[----:B--2---:R2:W3:Y:S02]  /*a650*/  SYNCS.PHASECHK.TRANS64.TRYWAIT P0, [R2+URZ+0xf0], R5 ;  /* 0x0000f005020075a7 */ /* 0x0044e400080011ff */
[----:B---3--:R-:W-:Y:S05]  /*a660*/  @!P0 NANOSLEEP.SYNCS 0x989680 ;  /* 0x009896800000895d */ /* 0x008fea0003900000 */
[----:B------:R-:W3:Y:S02]  /*a670*/  @!P0 SYNCS.PHASECHK.TRANS64 P0, [R2+URZ+0xf0], R5 ;  /* 0x0000f005020085a7 */ /* 0x000ee400080010ff */
[----:B---3--:R-:W-:Y:S05]  /*a680*/  @!P0 BRA `(.L_x_54) ;  /* 0xfffffffc00f08947 */ /* 0x008fea000383ffff */
[----:B------:R-:W-:Y:S05]  /*a690*/  BRA `(.L_x_167) ;  /* 0xffffff8800b87947 */ /* 0x000fea000383ffff */
.L_x_55:
[----:B------:R-:W-:-:S07]  /*a6a0*/  MOV R2, UR4 ;  /* 0x0000000400027c02 */ /* 0x000fce0008000f00 */
.L_x_168:
[----:B--2---:R2:W3:Y:S02]  /*a6b0*/  SYNCS.PHASECHK.TRANS64.TRYWAIT P0, [R2+URZ+0xc0], R5 ;  /* 0x0000c005020075a7 */ /* 0x0044e400080011ff */
[----:B---3--:R-:W-:Y:S05]  /*a6c0*/  @!P0 NANOSLEEP.SYNCS 0x989680 ;  /* 0x009896800000895d */ /* 0x008fea0003900000 */
[----:B------:R-:W3:Y:S02]  /*a6d0*/  @!P0 SYNCS.PHASECHK.TRANS64 P0, [R2+URZ+0xc0], R5 ;  /* 0x0000c005020085a7 */ /* 0x000ee400080010ff */
[----:B---3--:R-:W-:Y:S05]  /*a6e0*/  @!P0 BRA `(.L_x_168) ;  /* 0xfffffffc00f08947 */ /* 0x008fea000383ffff */
[----:B------:R-:W-:Y:S05]  /*a6f0*/  BRA `(.L_x_169) ;  /* 0xffffff8800c87947 */ /* 0x000fea000383ffff */
.L_x_56:
[----:B--2---:R2:W3:Y:S02]  /*a700*/  SYNCS.PHASECHK.TRANS64.TRYWAIT P1, [R2+URZ+0xb0], R5 ;  /* 0x0000b005020075a7 */ /* 0x0044e400080211ff */
[----:B---3--:R-:W-:Y:S05]  /*a710*/  @!P1 NANOSLEEP.SYNCS 0x989680 ;  /* 0x009896800000995d */ /* 0x008fea0003900000 */
[----:B------:R-:W3:Y:S02]  /*a720*/  @!P1 SYNCS.PHASECHK.TRANS64 P1, [R2+URZ+0xb0], R5 ;  /* 0x0000b005020095a7 */ /* 0x000ee400080210ff */
[----:B---3--:R-:W-:Y:S05]  /*a730*/  @!P1 BRA `(.L_x_56) ;  /* 0xfffffffc00f09947 */ /* 0x008fea000383ffff */
[----:B------:R-:W-:Y:S05]  /*a740*/  BRA `(.L_x_170) ;  /* 0xffffff8800f87947 */ /* 0x000fea000383ffff */
.L_x_59:
[----:B------:R-:W-:-:S07]  /*a750*/  MOV R0, UR4 ;  /* 0x0000000400007c02 */ /* 0x000fce0008000f00 */
.L_x_171:
[----:B--2---:R2:W3:Y:S02]  /*a760*/  SYNCS.PHASECHK.TRANS64.TRYWAIT P0, [R0+URZ+0xc0], R3 ;  /* 0x0000c003000075a7 */ /* 0x0044e400080011ff */
[----:B---3--:R-:W-:Y:S05]  /*a770*/  @!P0 NANOSLEEP.SYNCS 0x989680 ;  /* 0x009896800000895d */ /* 0x008fea0003900000 */
[----:B------:R-:W3:Y:S02]  /*a780*/  @!P0 SYNCS.PHASECHK.TRANS64 P0, [R0+URZ+0xc0], R3 ;  /* 0x0000c003000085a7 */ /* 0x000ee400080010ff */
[----:B---3--:R-:W-:Y:S05]  /*a790*/  @!P0 BRA `(.L_x_171) ;  /* 0xfffffffc00f08947 */ /* 0x008fea000383ffff */
[----:B------:R-:W-:Y:S05]  /*a7a0*/  BRA `(.L_x_58) ;  /* 0xffffff8c004c7947 */ /* 0x000fea000383ffff */
.L_x_68:
[----:B--2---:R-:W-:-:S04]  /*a7b0*/  MOV R0, UR5 ;  /* 0x0000000500007c02 */ /* 0x004fc80008000f00 */
[----:B------:R2:W3:Y:S03]  /*a7c0*/  SYNCS.PHASECHK.TRANS64.TRYWAIT P0, [R0+URZ+0x8], R7 ;  /* 0x00000807000075a7 */ /* 0x0004e600080011ff */
[----:B---3--:R-:W-:Y:S05]  /*a7d0*/  @!P0 NANOSLEEP.SYNCS 0x989680 ;  /* 0x009896800000895d */ /* 0x008fea0003900000 */
[----:B------:R-:W3:Y:S02]  /*a7e0*/  @!P0 SYNCS.PHASECHK.TRANS64 P0, [R0+URZ+0x8], R7 ;  /* 0x00000807000085a7 */ /* 0x000ee400080010ff */
[----:B---3--:R-:W-:Y:S05]  /*a7f0*/  @!P0 BRA `(.L_x_68) ;  /* 0xfffffffc00ec8947 */ /* 0x008fea000383ffff */
[----:B------:R-:W-:Y:S05]  /*a800*/  BRA `(.L_x_67) ;  /* 0xffffff9000007947 */ /* 0x000fea000383ffff */
.L_x_70:
[----:B------:R-:W-:Y:S01]  /*a810*/  BSSY B0, `(.L_x_172) ;  /* 0x0000006000007945 */ /* 0x000fe20003800000 */
[----:B------:R-:W-:-:S07]  /*a820*/  MOV R15, 0xffffffff ;  /* 0xffffffff000f7802 */ /* 0x000fce0000000f00 */
[----:B-12--5:R-:W-:Y:S05]  /*a830*/  WARPSYNC.COLLECTIVE R15, `(.L_x_173) ;  /* 0x000000000f0c7348 */ /* 0x026fea0003c00000 */
[----:B------:R-:W-:Y:S02]  /*a840*/  ELECT P6, UR79, PT ;  /* 0x00000000004f782f */ /* 0x000fe400038c0000 */
[----:B------:R-:W-:Y:S01]  /*a850*/  MOV R14, UR79 ;  /* 0x0000004f000e7c02 */ /* 0x000fe20008000f00 */
[----:B-12--5:R-:W-:Y:S10]  /*a860*/  ENDCOLLECTIVE ;  /* 0x000000000000791b */ /* 0x026ff40003800000 */
.L_x_173:
[----:B------:R-:W-:Y:S05]  /*a870*/  BSYNC B0 ;  /* 0x0000000000007941 */ /* 0x000fea0003800000 */
.L_x_172:
[----:B------:R-:W-:Y:S01]  /*a880*/  PLOP3.LUT P0, PT, P6, PT, PT, 0x80, 0x8 ;  /* 0x000000000008781c */ /* 0x000fe2000370f070 */
[----:B------:R-:W-:-:S12]  /*a890*/  BRA `(.L_x_174) ;  /* 0xffffff90002c7947 */ /* 0x000fd8000383ffff */
.L_x_72:
[----:B--2---:R-:W-:-:S04]  /*a8a0*/  MOV R0, UR5 ;  /* 0x0000000500007c02 */ /* 0x004fc80008000f00 */
[----:B------:R2:W3:Y:S03]  /*a8b0*/  SYNCS.PHASECHK.TRANS64.TRYWAIT P0, [R0+URZ+0x8], R5 ;  /* 0x00000805000075a7 */ /* 0x0004e600080011ff */
[----:B---3--:R-:W-:Y:S05]  /*a8c0*/  @!P0 NANOSLEEP.SYNCS 0x989680 ;  /* 0x009896800000895d */ /* 0x008fea0003900000 */
[----:B------:R-:W3:Y:S02]  /*a8d0*/  @!P0 SYNCS.PHASECHK.TRANS64 P0, [R0+URZ+0x8], R5 ;  /* 0x00000805000085a7 */ /* 0x000ee400080010ff */
[----:B---3--:R-:W-:Y:S05]  /*a8e0*/  @!P0 BRA `(.L_x_72) ;  /* 0xfffffffc00ec8947 */ /* 0x008fea000383ffff */
[----:B------:R-:W-:Y:S05]  /*a8f0*/  BRA `(.L_x_71) ;  /* 0xffffff9000307947 */ /* 0x000fea000383ffff */
.L_x_73:
[----:B-1----:R1:W2:Y:S02]  /*a900*/  SYNCS.PHASECHK.TRANS64.TRYWAIT P0, [R0+URZ+0xb0], R5 ;  /* 0x0000b005000075a7 */ /* 0x0022a400080011ff */
[----:B--2---:R-:W-:Y:S05]  /*a910*/  @!P0 NANOSLEEP.SYNCS 0x989680 ;  /* 0x009896800000895d */ /* 0x004fea0003900000 */
[----:B------:R-:W2:Y:S02]  /*a920*/  @!P0 SYNCS.PHASECHK.TRANS64 P0, [R0+URZ+0xb0], R5 ;  /* 0x0000b005000085a7 */ /* 0x000ea400080010ff */
[----:B--2---:R-:W-:Y:S05]  /*a930*/  @!P0 BRA `(.L_x_73) ;  /* 0xfffffffc00f08947 */ /* 0x004fea000383ffff */
[----:B------:R-:W-:Y:S05]  /*a940*/  BRA `(.L_x_175) ;  /* 0xffffff9400bc7947 */ /* 0x000fea000383ffff */
.L_x_75:
[----:B------:R-:W-:-:S07]  /*a950*/  MOV R0, UR66 ;  /* 0x0000004200007c02 */ /* 0x000fce0008000f00 */
.L_x_176:
[----:B-1----:R1:W2:Y:S02]  /*a960*/  SYNCS.PHASECHK.TRANS64.TRYWAIT P0, [R0+URZ+0xe0], R5 ;  /* 0x0000e005000075a7 */ /* 0x0022a400080011ff */
[----:B--2---:R-:W-:Y:S05]  /*a970*/  @!P0 NANOSLEEP.SYNCS 0x989680 ;  /* 0x009896800000895d */ /* 0x004fea0003900000 */
[----:B------:R-:W2:Y:S02]  /*a980*/  @!P0 SYNCS.PHASECHK.TRANS64 P0, [R0+URZ+0xe0], R5 ;  /* 0x0000e005000085a7 */ /* 0x000ea400080010ff */
[----:B--2---:R-:W-:Y:S05]  /*a990*/  @!P0 BRA `(.L_x_176) ;  /* 0xfffffffc00f08947 */ /* 0x004fea000383ffff */
[----:B------:R-:W-:Y:S05]  /*a9a0*/  BRA `(.L_x_177) ;  /* 0xffffff9800087947 */ /* 0x000fea000383ffff */
.L_x_78:
[----:B------:R-:W-:Y:S07]  /*a9b0*/  MOV R0, UR7 ;  /* 0x0000000700007c02 */ /* 0x000fee0008000f00 */
.L_x_178:
[----:B-1----:R1:W2:Y:S02]  /*a9c0*/  SYNCS.PHASECHK.TRANS64.TRYWAIT P0, [R0+URZ], R5 ;  /* 0x00000005000075a7 */ /* 0x0022a400080011ff */
[----:B--2---:R-:W-:Y:S05]  /*a9d0*/  @!P0 NANOSLEEP.SYNCS 0x989680 ;  /* 0x009896800000895d */ /* 0x004fea0003900000 */
[----:B------:R-:W2:Y:S02]  /*a9e0*/  @!P0 SYNCS.PHASECHK.TRANS64 P0, [R0+URZ], R5 ;  /* 0x00000005000085a7 */ /* 0x000ea400080010ff */
[----:B--2---:R-:W-:Y:S05]  /*a9f0*/  @!P0 BRA `(.L_x_178) ;  /* 0xfffffffc00f08947 */ /* 0x004fea000383ffff */
[----:B------:R-:W-:Y:S05]  /*aa00*/  BRA `(.L_x_77) ;  /* 0xffffff98001c7947 */ /* 0x000fea000383ffff */
.L_x_82:
[----:B-1----:R-:W-:-:S07]  /*aa10*/  MOV R0, UR4 ;  /* 0x0000000400007c02 */ /* 0x002fce0008000f00 */
.L_x_179:
[----:B-1----:R1:W2:Y:S02]  /*aa20*/  SYNCS.PHASECHK.TRANS64.TRYWAIT P0, [R0+URZ], R3 ;  /* 0x00000003000075a7 */ /* 0x0022a400080011ff */
[----:B--2---:R-:W-:Y:S05]  /*aa30*/  @!P0 NANOSLEEP.SYNCS 0x989680 ;  /* 0x009896800000895d */ /* 0x004fea0003900000 */
[----:B------:R-:W2:Y:S02]  /*aa40*/  @!P0 SYNCS.PHASECHK.TRANS64 P0, [R0+URZ], R3 ;  /* 0x00000003000085a7 */ /* 0x000ea400080010ff */
[----:B--2---:R-:W-:Y:S05]  /*aa50*/  @!P0 BRA `(.L_x_179) ;  /* 0xfffffffc00f08947 */ /* 0x004fea000383ffff */
[----:B------:R-:W-:Y:S05]  /*aa60*/  BRA `(.L_x_180) ;  /* 0xffffff9c00747947 */ /* 0x000fea000383ffff */
.L_x_85:
[----:B------:R-:W-:-:S07]  /*aa70*/  MOV R0, UR42 ;  /* 0x0000002a00007c02 */ /* 0x000fce0008000f00 */
.L_x_181:
[----:B-1----:R1:W2:Y:S02]  /*aa80*/  SYNCS.PHASECHK.TRANS64.TRYWAIT P1, [R0+URZ+0x110], R3 ;  /* 0x00011003000075a7 */ /* 0x0022a400080211ff */
[----:B--2---:R-:W-:Y:S05]  /*aa90*/  @!P1 NANOSLEEP.SYNCS 0x989680 ;  /* 0x009896800000995d */ /* 0x004fea0003900000 */
[----:B------:R-:W2:Y:S02]  /*aaa0*/  @!P1 SYNCS.PHASECHK.TRANS64 P1, [R0+URZ+0x110], R3 ;  /* 0x00011003000095a7 */ /* 0x000ea400080210ff */
[----:B--2---:R-:W-:Y:S05]  /*aab0*/  @!P1 BRA `(.L_x_181) ;  /* 0xfffffffc00f09947 */ /* 0x004fea000383ffff */
[----:B------:R-:W-:Y:S05]  /*aac0*/  BRA `(.L_x_182) ;  /* 0xffffff9c00c07947 */ /* 0x000fea000383ffff */
.L_x_90:
[----:B--2---:R2:W3:Y:S02]  /*aad0*/  SYNCS.PHASECHK.TRANS64.TRYWAIT P0, [R8+URZ+0xb0], R5 ;  /* 0x0000b005080075a7 */ /* 0x0044e400080011ff */
[----:B---3--:R-:W-:Y:S05]  /*aae0*/  @!P0 NANOSLEEP.SYNCS 0x989680 ;  /* 0x009896800000895d */ /* 0x008fea0003900000 */
[----:B------:R-:W3:Y:S02]  /*aaf0*/  @!P0 SYNCS.PHASECHK.TRANS64 P0, [R8+URZ+0xb0], R5 ;  /* 0x0000b005080085a7 */ /* 0x000ee400080010ff */
[----:B---3--:R-:W-:Y:S05]  /*ab00*/  @!P0 BRA `(.L_x_90) ;  /* 0xfffffffc00f08947 */ /* 0x008fea000383ffff */
[----:B------:R-:W-:Y:S05]  /*ab10*/  BRA `(.L_x_183) ;  /* 0xffffffa000f87947 */ /* 0x000fea000383ffff */
.L_x_93:
[----:B------:R-:W-:Y:S07]  /*ab20*/  MOV R0, UR21 ;  /* 0x0000001500007c02 */ /* 0x000fee0008000f00 */
.L_x_184:
[----:B--2---:R2:W3:Y:S02]  /*ab30*/  SYNCS.PHASECHK.TRANS64.TRYWAIT P1, [R0+URZ+0xa8], R5 ;  /* 0x0000a805000075a7 */ /* 0x0044e400080211ff */
[----:B---3--:R-:W-:Y:S05]  /*ab40*/  @!P1 NANOSLEEP.SYNCS 0x989680 ;  /* 0x009896800000995d */ /* 0x008fea0003900000 */
[----:B------:R-:W3:Y:S02]  /*ab50*/  @!P1 SYNCS.PHASECHK.TRANS64 P1, [R0+URZ+0xa8], R5 ;  /* 0x0000a805000095a7 */ /* 0x000ee400080210ff */
[----:B---3--:R-:W-:Y:S05]  /*ab60*/  @!P1 BRA `(.L_x_184) ;  /* 0xfffffffc00f09947 */ /* 0x008fea000383ffff */
[----:B------:R-:W-:Y:S05]  /*ab70*/  BRA `(.L_x_92) ;  /* 0xffffffa800747947 */ /* 0x000fea000383ffff */
.L_x_96:
[----:B--2---:R-:W-:Y:S07]  /*ab80*/  MOV R5, UR21 ;  /* 0x0000001500057c02 */ /* 0x004fee0008000f00 */
.L_x_185:
[----:B--2---:R2:W3:Y:S02]  /*ab90*/  SYNCS.PHASECHK.TRANS64.TRYWAIT P0, [R5+URZ+0x80], R4 ;  /* 0x00008004050075a7 */ /* 0x0044e400080011ff */
[----:B---3--:R-:W-:Y:S05]  /*aba0*/  @!P0 NANOSLEEP.SYNCS 0x989680 ;  /* 0x009896800000895d */ /* 0x008fea0003900000 */
[----:B------:R-:W3:Y:S02]  /*abb0*/  @!P0 SYNCS.PHASECHK.TRANS64 P0, [R5+URZ+0x80], R4 ;  /* 0x00008004050085a7 */ /* 0x000ee400080010ff */
[----:B---3--:R-:W-:Y:S05]  /*abc0*/  @!P0 BRA `(.L_x_185) ;  /* 0xfffffffc00f08947 */ /* 0x008fea000383ffff */
[----:B------:R-:W-:Y:S05]  /*abd0*/  BRA `(.L_x_186) ;  /* 0xffffffa800cc7947 */ /* 0x000fea000383ffff */
.L_x_97:
[----:B------:R-:W-:Y:S07]  /*abe0*/  MOV R5, UR21 ;  /* 0x0000001500057c02 */ /* 0x000fee0008000f00 */
.L_x_187:
[----:B--2---:R2:W3:Y:S02]  /*abf0*/  SYNCS.PHASECHK.TRANS64.TRYWAIT P0, [R5+URZ+0x88], R4 ;  /* 0x00008804050075a7 */ /* 0x0044e400080011ff */
[----:B---3--:R-:W-:Y:S05]  /*ac00*/  @!P0 NANOSLEEP.SYNCS 0x989680 ;  /* 0x009896800000895d */ /* 0x008fea0003900000 */
[----:B------:R-:W3:Y:S02]  /*ac10*/  @!P0 SYNCS.PHASECHK.TRANS64 P0, [R5+URZ+0x88], R4 ;  /* 0x00008804050085a7 */ /* 0x000ee400080010ff */
[----:B---3--:R-:W-:Y:S05]  /*ac20*/  @!P0 BRA `(.L_x_187) ;  /* 0xfffffffc00f08947 */ /* 0x008fea000383ffff */
[----:B------:R-:W-:Y:S05]  /*ac30*/  BRA `(.L_x_188) ;  /* 0xffffffac00087947 */ /* 0x000fea000383ffff */
.L_x_98:
[----:B--2---:R-:W-:Y:S07]  /*ac40*/  MOV R5, UR21 ;  /* 0x0000001500057c02 */ /* 0x004fee0008000f00 */
.L_x_189:
[----:B--2---:R2:W3:Y:S02]  /*ac50*/  SYNCS.PHASECHK.TRANS64.TRYWAIT P0, [R5+URZ+0x90], R4 ;  /* 0x00009004050075a7 */ /* 0x0044e400080011ff */
[----:B---3--:R-:W-:Y:S05]  /*ac60*/  @!P0 NANOSLEEP.SYNCS 0x989680 ;  /* 0x009896800000895d */ /* 0x008fea0003900000 */
[----:B------:R-:W3:Y:S02]  /*ac70*/  @!P0 SYNCS.PHASECHK.TRANS64 P0, [R5+URZ+0x90], R4 ;  /* 0x00009004050085a7 */ /* 0x000ee400080010ff */
[----:B---3--:R-:W-:Y:S05]  /*ac80*/  @!P0 BRA `(.L_x_189) ;  /* 0xfffffffc00f08947 */ /* 0x008fea000383ffff */
[----:B------:R-:W-:Y:S05]  /*ac90*/  BRA `(.L_x_190) ;  /* 0xffffffac00507947 */ /* 0x000fea000383ffff */
.L_x_99:
[----:B--2---:R-:W-:Y:S07]  /*aca0*/  MOV R5, UR21 ;  /* 0x0000001500057c02 */ /* 0x004fee0008000f00 */
.L_x_191:
[----:B--2---:R2:W3:Y:S02]  /*acb0*/  SYNCS.PHASECHK.TRANS64.TRYWAIT P0, [R5+URZ+0x98], R4 ;  /* 0x00009804050075a7 */ /* 0x0044e400080011ff */
[----:B---3--:R-:W-:Y:S05]  /*acc0*/  @!P0 NANOSLEEP.SYNCS 0x989680 ;  /* 0x009896800000895d */ /* 0x008fea0003900000 */
[----:B------:R-:W3:Y:S02]  /*acd0*/  @!P0 SYNCS.PHASECHK.TRANS64 P0, [R5+URZ+0x98], R4 ;  /* 0x00009804050085a7 */ /* 0x000ee400080010ff */
[----:B---3--:R-:W-:Y:S05]  /*ace0*/  @!P0 BRA `(.L_x_191) ;  /* 0xfffffffc00f08947 */ /* 0x008fea000383ffff */
[----:B------:R-:W-:Y:S05]  /*acf0*/  BRA `(.L_x_192) ;  /* 0xffffffac009c7947 */ /* 0x000fea000383ffff */
.L_x_101:
[----:B------:R-:W-:-:S07]  /*ad00*/  MOV R0, UR21 ;  /* 0x0000001500007c02 */ /* 0x000fce0008000f00 */
.L_x_193:
[----:B--2---:R2:W3:Y:S02]  /*ad10*/  SYNCS.PHASECHK.TRANS64.TRYWAIT P0, [R0+URZ+0x80], R3 ;  /* 0x00008003000075a7 */ /* 0x0044e400080011ff */
[----:B---3--:R-:W-:Y:S05]  /*ad20*/  @!P0 NANOSLEEP.SYNCS 0x989680 ;  /* 0x009896800000895d */ /* 0x008fea0003900000 */
[----:B------:R-:W3:Y:S02]  /*ad30*/  @!P0 SYNCS.PHASECHK.TRANS64 P0, [R0+URZ+0x80], R3 ;  /* 0x00008003000085a7 */ /* 0x000ee400080010ff */
[----:B---3--:R-:W-:Y:S05]  /*ad40*/  @!P0 BRA `(.L_x_193) ;  /* 0xfffffffc00f08947 */ /* 0x008fea000383ffff */
[----:B------:R-:W-:Y:S05]  /*ad50*/  BRA `(.L_x_194) ;  /* 0xffffffb000107947 */ /* 0x000fea000383ffff */
.L_x_102:
[----:B--2---:R-:W-:-:S07]  /*ad60*/  MOV R0, UR21 ;  /* 0x0000001500007c02 */ /* 0x004fce0008000f00 */
.L_x_195:
[----:B--2---:R2:W3:Y:S02]  /*ad70*/  SYNCS.PHASECHK.TRANS64.TRYWAIT P0, [R0+URZ+0x88], R3 ;  /* 0x00008803000075a7 */ /* 0x0044e400080011ff */
[----:B---3--:R-:W-:Y:S05]  /*ad80*/  @!P0 NANOSLEEP.SYNCS 0x989680 ;  /* 0x009896800000895d */ /* 0x008fea0003900000 */
[----:B------:R-:W3:Y:S02]  /*ad90*/  @!P0 SYNCS.PHASECHK.TRANS64 P0, [R0+URZ+0x88], R3 ;  /* 0x00008803000085a7 */ /* 0x000ee400080010ff */
[----:B---3--:R-:W-:Y:S05]  /*ada0*/  @!P0 BRA `(.L_x_195) ;  /* 0xfffffffc00f08947 */ /* 0x008fea000383ffff */
[----:B------:R-:W-:Y:S05]  /*adb0*/  BRA `(.L_x_196) ;  /* 0xffffffb000007947 */ /* 0x000fea000383ffff */
.L_x_103:
[----:B--2---:R-:W-:-:S07]  /*adc0*/  MOV R0, UR21 ;  /* 0x0000001500007c02 */ /* 0x004fce0008000f00 */
.L_x_197:
[----:B--2---:R2:W3:Y:S02]  /*add0*/  SYNCS.PHASECHK.TRANS64.TRYWAIT P0, [R0+URZ+0x90], R3 ;  /* 0x00009003000075a7 */ /* 0x0044e400080011ff */
[----:B---3--:R-:W-:Y:S05]  /*ade0*/  @!P0 NANOSLEEP.SYNCS 0x989680 ;  /* 0x009896800000895d */ /* 0x008fea0003900000 */
[----:B------:R-:W3:Y:S02]  /*adf0*/  @!P0 SYNCS.PHASECHK.TRANS64 P0, [R0+URZ+0x90], R3 ;  /* 0x00009003000085a7 */ /* 0x000ee400080010ff */
[----:B---3--:R-:W-:Y:S05]  /*ae00*/  @!P0 BRA `(.L_x_197) ;  /* 0xfffffffc00f08947 */ /* 0x008fea000383ffff */
[----:B------:R-:W-:Y:S05]  /*ae10*/  BRA `(.L_x_198) ;  /* 0xffffffac00f07947 */ /* 0x000fea000383ffff */
.L_x_105:
[----:B-1----:R1:W2:Y:S02]  /*ae20*/  SYNCS.PHASECHK.TRANS64.TRYWAIT P0, [R3+URZ+0xb0], R0 ;  /* 0x0000b000030075a7 */ /* 0x0022a400080011ff */
[----:B--2---:R-:W-:Y:S05]  /*ae30*/  @!P0 NANOSLEEP.SYNCS 0x989680 ;  /* 0x009896800000895d */ /* 0x004fea0003900000 */
[----:B------:R-:W2:Y:S02]  /*ae40*/  @!P0 SYNCS.PHASECHK.TRANS64 P0, [R3+URZ+0xb0], R0 ;  /* 0x0000b000030085a7 */ /* 0x000ea400080010ff */
[----:B--2---:R-:W-:Y:S05]  /*ae50*/  @!P0 BRA `(.L_x_105) ;  /* 0xfffffffc00f08947 */ /* 0x004fea000383ffff */
[----:B------:R-:W-:Y:S05]  /*ae60*/  BRA `(.L_x_199) ;  /* 0xffffffb000b07947 */ /* 0x000fea000383ffff */
.L_x_116:
[----:B-1----:R-:W-:Y:S04]  /*ae70*/  MOV R2, UR44 ;  /* 0x0000002c00027c02 */ /* 0x002fe80008000f00 */
[----:B------:R1:W2:Y:S03]  /*ae80*/  SYNCS.PHASECHK.TRANS64.TRYWAIT P1, [R2+URZ+0x60], R3 ;  /* 0x00006003020075a7 */ /* 0x0002a600080211ff */
[----:B--2---:R-:W-:Y:S05]  /*ae90*/  @!P1 NANOSLEEP.SYNCS 0x989680 ;  /* 0x009896800000995d */ /* 0x004fea0003900000 */
[----:B------:R-:W2:Y:S02]  /*aea0*/  @!P1 SYNCS.PHASECHK.TRANS64 P1, [R2+URZ+0x60], R3 ;  /* 0x00006003020095a7 */ /* 0x000ea400080210ff */
[----:B--2---:R-:W-:Y:S05]  /*aeb0*/  @!P1 BRA `(.L_x_116) ;  /* 0xfffffffc00ec9947 */ /* 0x004fea000383ffff */
[----:B------:R-:W-:Y:S05]  /*aec0*/  BRA `(.L_x_115) ;  /* 0xffffffc000207947 */ /* 0x000fea000383ffff */
.L_x_118:
[----:B-1----:R1:W4:Y:S02]  /*aed0*/  SYNCS.PHASECHK.TRANS64.TRYWAIT P0, [R99+URZ+0xd0], R0 ;  /* 0x0000d000630075a7 */ /* 0x00232400080011ff */
[----:B----4-:R-:W-:Y:S05]  /*aee0*/  @!P0 NANOSLEEP.SYNCS 0x989680 ;  /* 0x009896800000895d */ /* 0x010fea0003900000 */
[----:B------:R-:W4:Y:S02]  /*aef0*/  @!P0 SYNCS.PHASECHK.TRANS64 P0, [R99+URZ+0xd0], R0 ;  /* 0x0000d000630085a7 */ /* 0x000f2400080010ff */
[----:B----4-:R-:W-:Y:S05]  /*af00*/  @!P0 BRA `(.L_x_118) ;  /* 0xfffffffc00f08947 */ /* 0x010fea000383ffff */
[----:B------:R-:W-:Y:S05]  /*af10*/  BRA `(.L_x_117) ;  /* 0xffffffc000487947 */ /* 0x000fea000383ffff */
.L_x_127:
[----:B---3--:R3:W4:Y:S02]  /*af20*/  SYNCS.PHASECHK.TRANS64.TRYWAIT P0, [R3+URZ+0x60], R0 ;  /* 0x00006000030075a7 */ /* 0x00872400080011ff */
[----:B----4-:R-:W-:Y:S05]  /*af30*/  @!P0 NANOSLEEP.SYNCS 0x989680 ;  /* 0x009896800000895d */ /* 0x010fea0003900000 */
[----:B------:R-:W4:Y:S02]  /*af40*/  @!P0 SYNCS.PHASECHK.TRANS64 P0, [R3+URZ+0x60], R0 ;  /* 0x00006000030085a7 */ /* 0x000f2400080010ff */
[----:B----4-:R-:W-:Y:S05]  /*af50*/  @!P0 BRA `(.L_x_127) ;  /* 0xfffffffc00f08947 */ /* 0x010fea000383ffff */
[----:B------:R-:W-:Y:S05]  /*af60*/  BRA `(.L_x_126) ;  /* 0xffffffcc00247947 */ /* 0x000fea000383ffff */
.L_x_135:
[----:B---3--:R3:W4:Y:S02]  /*af70*/  SYNCS.PHASECHK.TRANS64.TRYWAIT P0, [R62+URZ+0x60], R5 ;  /* 0x000060053e0075a7 */ /* 0x00872400080011ff */
[----:B----4-:R-:W-:Y:S05]  /*af80*/  @!P0 NANOSLEEP.SYNCS 0x989680 ;  /* 0x009896800000895d */ /* 0x010fea0003900000 */
[----:B------:R-:W4:Y:S02]  /*af90*/  @!P0 SYNCS.PHASECHK.TRANS64 P0, [R62+URZ+0x60], R5 ;  /* 0x000060053e0085a7 */ /* 0x000f2400080010ff */
[----:B----4-:R-:W-:Y:S05]  /*afa0*/  @!P0 BRA `(.L_x_135) ;  /* 0xfffffffc00f08947 */ /* 0x010fea000383ffff */
[----:B------:R-:W-:Y:S05]  /*afb0*/  BRA `(.L_x_134) ;  /* 0xffffffd800287947 */ /* 0x000fea000383ffff */
.L_x_143:
[----:B---3--:R3:W4:Y:S02]  /*afc0*/  SYNCS.PHASECHK.TRANS64.TRYWAIT P0, [R62+URZ+0x60], R5 ;  /* 0x000060053e0075a7 */ /* 0x00872400080011ff */
[----:B----4-:R-:W-:Y:S05]  /*afd0*/  @!P0 NANOSLEEP.SYNCS 0x989680 ;  /* 0x009896800000895d */ /* 0x010fea0003900000 */
[----:B------:R-:W4:Y:S02]  /*afe0*/  @!P0 SYNCS.PHASECHK.TRANS64 P0, [R62+URZ+0x60], R5 ;  /* 0x000060053e0085a7 */ /* 0x000f2400080010ff */
[----:B----4-:R-:W-:Y:S05]  /*aff0*/  @!P0 BRA `(.L_x_143) ;  /* 0xfffffffc00f08947 */ /* 0x010fea000383ffff */
[----:B------:R-:W-:Y:S05]  /*b000*/  BRA `(.L_x_142) ;  /* 0xffffffe4002c7947 */ /* 0x000fea000383ffff */
        .weak           $__internal_0_$__cuda_sm10x_tcgen05_guardrail_trap_col_being_dealloced_not_returned_by_alloc
        .type           $__internal_0_$__cuda_sm10x_tcgen05_guardrail_trap_col_being_dealloced_not_returned_by_alloc,@function
        .size           $__internal_0_$__cuda_sm10x_tcgen05_guardrail_trap_col_being_dealloced_not_returned_by_alloc,($__internal_1_$__cuda_sm10x_tcgen05_guardrail_trap_phase_invalid_during_alloc - $__internal_0_$__cuda_sm10x_tcgen05_guardrail_trap_col_being_dealloced_not_returned_by_alloc)
$__internal_0_$__cuda_sm10x_tcgen05_guardrail_trap_col_being_dealloced_not_returned_by_alloc:
[----:B------:R-:W-:Y:S05]  /*b010*/  BPT.TRAP 0x1 ;  /* 0x000000040000795c */ /* 0x000fea0000300000 */
[----:B------:R-:W-:-:S04]  /*b020*/  HFMA2 R3, -RZ, RZ, 0, 0 ;  /* 0x00000000ff037431 */ /* 0x000fc800000001ff */
[----:B------:R-:W-:Y:S05]  /*b030*/  RET.REL.NODEC R2 `(_ZN7cutlass13device_kernelINS_4gemm6kernel13GemmUniversalIN4cute5tupleIJiiiiEEENS1_10collective13CollectiveMmaINS1_46MainloopSm100TmaUmmaWarpSpecializedBlockScaledILi6ELi2ELi2ENS5_IJNS4_1CILi8EEENSA_ILi1EEESC_EEEEENS5_IJNSA_ILi256EEENSA_ILi128EEESF_EEENS5_IJNS_12float_e2m1_tENS_13float_ue4m3_tEEEENS5_IJNS5_IJlSC_lEEENS4_6LayoutINS5_IJNS5_IJNS5_IJNSA_ILi32EEENSA_ILi4EEEEEEiEEENS5_IJNS5_IJNSA_ILi16EEESO_EEEiEEENS5_IJSC_iEEEEEENS5_IJST_NS5_IJNS5_IJNSA_ILi0EEESC_EEENSA_ILi512EEEEEENS5_IJSW_iEEEEEEEEEEESK_S13_NS4_8TiledMMAINS4_8MMA_AtomIJNS4_23SM100_MMA_MXF4_2x1SM_SSISI_SI_fSJ_Li256ELi128ELi16ELNS4_4UMMA5MajorE0ELS18_0ELNS17_7ScaleInE0ELS19_0EEEEEENSM_INS5_IJSC_SC_SC_EEENS5_IJSW_SW_SW_EEEEENS5_IJNS4_10UnderscoreES1F_S1F_EEEEENS5_IJNS4_18SM100_TMA_2SM_LOADES1I_EEENS5_IJNS4_14ComposedLayoutINS4_7SwizzleILi3ELi4ELi3EEENS4_18smem_ptr_flag_bitsILi4EEENSM_INS5_IJSB_SF_EEENS5_IJSF_SC_EEEEEEENSM_INS5_IJNS5_IJNS5_IJSP_SC_EEESS_EEESC_NS5_IJSC_SO_EEEEEENS5_IJNS5_IJNS5_IJSS_SY_EEESX_EEESW_NS5_IJSO_SY_EEEEEEEEEEEvNS4_8identityENS5_IJNS4_28SM100_TMA_2SM_LOAD_MULTICASTES24_EEES22_vS23_EENS_8epilogue10collective18CollectiveEpilogueINS27_23Sm100TmaWarpSpecializedILi4ELi2ELi32ELb1ELb0EEEJNS5_IJSG_SG_SF_EEENS5_IJNSM_ISG_SC_EENSM_ISN_SC_EEEEENS_10bfloat16_tESL_S2G_SL_NS27_6fusion15FusionCallbacksIS2B_NS2H_17LinearCombinationIS2G_fS2G_fLNS_15FloatRoundStyleE2EEES2C_S2F_JEEENS4_5SM1004TMEM4LOAD26SM100_TMEM_LOAD_32dp32b32xENS4_13SM90_TMA_LOADENS1K_INS1L_ILi2ELi4ELi3EEENS1N_ILi16EEENSM_INS5_IJSB_SN_EEENS5_IJSN_SC_EEEEEEENS4_39AutoVectorizingCopyWithAssumedAlignmentILi128EEENS4_14SM90_TMA_STOREES2X_S2Z_S2Z_EEEvvEEEEvNT_6ParamsE) ;  /* 0xffffff4c02f07950 */ /* 0x000fea0003c3ffff */
        .weak           $__internal_1_$__cuda_sm10x_tcgen05_guardrail_trap_phase_invalid_during_alloc
        .type           $__internal_1_$__cuda_sm10x_tcgen05_guardrail_trap_phase_invalid_during_alloc,@function
        .size           $__internal_1_$__cuda_sm10x_tcgen05_guardrail_trap_phase_invalid_during_alloc,($__internal_2_$__cuda_sm10x_tcgen05_guardrail_trap_unallocated_columns_being_dealloced - $__internal_1_$__cuda_sm10x_tcgen05_guardrail_trap_phase_invalid_during_alloc)
$__internal_1_$__cuda_sm10x_tcgen05_guardrail_trap_phase_invalid_during_alloc:
[----:B------:R-:W-:Y:S05]  /*b040*/  BPT.TRAP 0x1 ;  /* 0x000000040000795c */ /* 0x000fea0000300000 */
[----:B------:R-:W-:-:S04]  /*b050*/  MOV R5, 0x0 ;  /* 0x0000000000057802 */ /* 0x000fc80000000f00 */
[----:B------:R-:W-:Y:S05]  /*b060*/  RET.REL.NODEC R4 `(_ZN7cutlass13device_kernelINS_4gemm6kernel13GemmUniversalIN4cute5tupleIJiiiiEEENS1_10collective13CollectiveMmaINS1_46MainloopSm100TmaUmmaWarpSpecializedBlockScaledILi6ELi2ELi2ENS5_IJNS4_1CILi8EEENSA_ILi1EEESC_EEEEENS5_IJNSA_ILi256EEENSA_ILi128EEESF_EEENS5_IJNS_12float_e2m1_tENS_13float_ue4m3_tEEEENS5_IJNS5_IJlSC_lEEENS4_6LayoutINS5_IJNS5_IJNS5_IJNSA_ILi32EEENSA_ILi4EEEEEEiEEENS5_IJNS5_IJNSA_ILi16EEESO_EEEiEEENS5_IJSC_iEEEEEENS5_IJST_NS5_IJNS5_IJNSA_ILi0EEESC_EEENSA_ILi512EEEEEENS5_IJSW_iEEEEEEEEEEESK_S13_NS4_8TiledMMAINS4_8MMA_AtomIJNS4_23SM100_MMA_MXF4_2x1SM_SSISI_SI_fSJ_Li256ELi128ELi16ELNS4_4UMMA5MajorE0ELS18_0ELNS17_7ScaleInE0ELS19_0EEEEEENSM_INS5_IJSC_SC_SC_EEENS5_IJSW_SW_SW_EEEEENS5_IJNS4_10UnderscoreES1F_S1F_EEEEENS5_IJNS4_18SM100_TMA_2SM_LOADES1I_EEENS5_IJNS4_14ComposedLayoutINS4_7SwizzleILi3ELi4ELi3EEENS4_18smem_ptr_flag_bitsILi4EEENSM_INS5_IJSB_SF_EEENS5_IJSF_SC_EEEEEEENSM_INS5_IJNS5_IJNS5_IJSP_SC_EEESS_EEESC_NS5_IJSC_SO_EEEEEENS5_IJNS5_IJNS5_IJSS_SY_EEESX_EEESW_NS5_IJSO_SY_EEEEEEEEEEEvNS4_8identityENS5_IJNS4_28SM100_TMA_2SM_LOAD_MULTICASTES24_EEES22_vS23_EENS_8epilogue10collective18CollectiveEpilogueINS27_23Sm100TmaWarpSpecializedILi4ELi2ELi32ELb1ELb0EEEJNS5_IJSG_SG_SF_EEENS5_IJNSM_ISG_SC_EENSM_ISN_SC_EEEEENS_10bfloat16_tESL_S2G_SL_NS27_6fusion15FusionCallbacksIS2B_NS2H_17LinearCombinationIS2G_fS2G_fLNS_15FloatRoundStyleE2EEES2C_S2F_JEEENS4_5SM1004TMEM4LOAD26SM100_TMEM_LOAD_32dp32b32xENS4_13SM90_TMA_LOADENS1K_INS1L_ILi2ELi4ELi3EEENS1N_ILi16EEENSM_INS5_IJSB_SN_EEENS5_IJSN_SC_EEEEEEENS4_39AutoVectorizingCopyWithAssumedAlignmentILi128EEENS4_14SM90_TMA_STOREES2X_S2Z_S2Z_EEEvvEEEEvNT_6ParamsE) ;  /* 0xffffff4c04e47950 */ /* 0x000fea0003c3ffff */
        .weak           $__internal_2_$__cuda_sm10x_tcgen05_guardrail_trap_unallocated_columns_being_dealloced
        .type           $__internal_2_$__cuda_sm10x_tcgen05_guardrail_trap_unallocated_columns_being_dealloced,@function
        .size           $__internal_2_$__cuda_sm10x_tcgen05_guardrail_trap_unallocated_columns_being_dealloced,(.L_x_201 - $__internal_2_$__cuda_sm10x_tcgen05_guardrail_trap_unallocated_columns_being_dealloced)
$__internal_2_$__cuda_sm10x_tcgen05_guardrail_trap_unallocated_columns_being_dealloced:
[----:B------:R-:W-:Y:S05]  /*b070*/  BPT.TRAP 0x1 ;  /* 0x000000040000795c */ /* 0x000fea0000300000 */
[----:B------:R-:W-:-:S04]  /*b080*/  HFMA2 R3, -RZ, RZ, 0, 0 ;  /* 0x00000000ff037431 */ /* 0x000fc800000001ff */
[----:B------:R-:W-:Y:S05]  /*b090*/  RET.REL.NODEC R2 `(_ZN7cutlass13device_kernelINS_4gemm6kernel13GemmUniversalIN4cute5tupleIJiiiiEEENS1_10collective13CollectiveMmaINS1_46MainloopSm100TmaUmmaWarpSpecializedBlockScaledILi6ELi2ELi2ENS5_IJNS4_1CILi8EEENSA_ILi1EEESC_EEEEENS5_IJNSA_ILi256EEENSA_ILi128EEESF_EEENS5_IJNS_12float_e2m1_tENS_13float_ue4m3_tEEEENS5_IJNS5_IJlSC_lEEENS4_6LayoutINS5_IJNS5_IJNS5_IJNSA_ILi32EEENSA_ILi4EEEEEEiEEENS5_IJNS5_IJNSA_ILi16EEESO_EEEiEEENS5_IJSC_iEEEEEENS5_IJST_NS5_IJNS5_IJNSA_ILi0EEESC_EEENSA_ILi512EEEEEENS5_IJSW_iEEEEEEEEEEESK_S13_NS4_8TiledMMAINS4_8MMA_AtomIJNS4_23SM100_MMA_MXF4_2x1SM_SSISI_SI_fSJ_Li256ELi128ELi16ELNS4_4UMMA5MajorE0ELS18_0ELNS17_7ScaleInE0ELS19_0EEEEEENSM_INS5_IJSC_SC_SC_EEENS5_IJSW_SW_SW_EEEEENS5_IJNS4_10UnderscoreES1F_S1F_EEEEENS5_IJNS4_18SM100_TMA_2SM_LOADES1I_EEENS5_IJNS4_14ComposedLayoutINS4_7SwizzleILi3ELi4ELi3EEENS4_18smem_ptr_flag_bitsILi4EEENSM_INS5_IJSB_SF_EEENS5_IJSF_SC_EEEEEEENSM_INS5_IJNS5_IJNS5_IJSP_SC_EEESS_EEESC_NS5_IJSC_SO_EEEEEENS5_IJNS5_IJNS5_IJSS_SY_EEESX_EEESW_NS5_IJSO_SY_EEEEEEEEEEEvNS4_8identityENS5_IJNS4_28SM100_TMA_2SM_LOAD_MULTICASTES24_EEES22_vS23_EENS_8epilogue10collective18CollectiveEpilogueINS27_23Sm100TmaWarpSpecializedILi4ELi2ELi32ELb1ELb0EEEJNS5_IJSG_SG_SF_EEENS5_IJNSM_ISG_SC_EENSM_ISN_SC_EEEEENS_10bfloat16_tESL_S2G_SL_NS27_6fusion15FusionCallbacksIS2B_NS2H_17LinearCombinationIS2G_fS2G_fLNS_15FloatRoundStyleE2EEES2C_S2F_JEEENS4_5SM1004TMEM4LOAD26SM100_TMEM_LOAD_32dp32b32xENS4_13SM90_TMA_LOADENS1K_INS1L_ILi2ELi4ELi3EEENS1N_ILi16EEENSM_INS5_IJSB_SN_EEENS5_IJSN_SC_EEEEEEENS4_39AutoVectorizingCopyWithAssumedAlignmentILi128EEENS4_14SM90_TMA_STOREES2X_S2Z_S2Z_EEEvvEEEEvNT_6ParamsE) ;  /* 0xffffff4c02d87950 */ /* 0x000fea0003c3ffff */
.L_x_200:
[----:B------:R-:W-:-:S00]  /*b0a0*/  BRA `(.L_x_200) ;  /* 0xfffffffc00fc7947 */ /* 0x000fc0000383ffff */
[----:B------:R-:W-:-:S00]  /*b0b0*/  NOP ;  /* 0x0000000000007918 */ /* 0x000fc00000000000 */
        /* <DEDUP_REMOVED lines=12> */
.L_x_201:


//--------------------- .nv.global.init           --------------------------
	.section	.nv.global.init,"aw",@progbits
.nv.global.init:
	.type		$str$29,@object
	.size		$str$29,($str$30 - $str$29)
$str$29:
        /*0000*/ 	.byte	0x28, 0x61, 0x64, 0x64, 0x72, 0x65, 0x73, 0x73, 0x20, 0x26, 0x20, 0x6d, 0x61, 0x73, 0x6b, 0x29
        /*0010*/ 	.byte	0x20, 0x3d, 0x3d, 0x20, 0x30, 0x00
	.type		$str$30,@object
	.size		$str$30,($str$26 - $str$30)
$str$30:
        /*0016*/ 	.byte	0x2f, 0x74, 0x6d, 0x70, 0x2f, 0x63, 0x75, 0x74, 0x6c, 0x61, 0x73, 0x73, 0x5f, 0x73, 0x77, 0x65
        /*0026*/ 	.byte	0x65, 0x70, 0x5f, 0x73, 0x72, 0x63, 0x2f, 0x69, 0x6e, 0x63, 0x6c, 0x75, 0x64, 0x65, 0x2f, 0x63
        /*0036*/ 	.byte	0x75, 0x74, 0x65, 0x2f, 0x70, 0x6f, 0x69, 0x6e, 0x74, 0x65, 0x72, 0x5f, 0x66, 0x6c, 0x61, 0x67
        /*0046*/ 	.byte	0x67, 0x65, 0x64, 0x2e, 0x68, 0x70, 0x70, 0x00
	.type		$str$26,@object
	.size		$str$26,($str$25 - $str$26)
$str$26:
        /*004e*/ 	.byte	0x2f, 0x74, 0x6d, 0x70, 0x2f, 0x63, 0x75, 0x74, 0x6c, 0x61, 0x73, 0x73, 0x5f, 0x73, 0x77, 0x65
        /*005e*/ 	.byte	0x65, 0x70, 0x5f, 0x73, 0x72, 0x63, 0x2f, 0x69, 0x6e, 0x63, 0x6c, 0x75, 0x64, 0x65, 0x2f, 0x63
        /*006e*/ 	.byte	0x75, 0x74, 0x65, 0x2f, 0x61, 0x74, 0x6f, 0x6d, 0x2f, 0x63, 0x6f, 0x70, 0x79, 0x5f, 0x74, 0x72
        /*007e*/ 	.byte	0x61, 0x69, 0x74, 0x73, 0x5f, 0x73, 0x6d, 0x31, 0x30, 0x30, 0x2e, 0x68, 0x70, 0x70, 0x00
	.type		$str$25,@object
	.size		$str$25,(__unnamed_1 - $str$25)
$str$25:
        /*008d*/ 	.byte	0x28, 0x28, 0x75, 0x69, 0x6e, 0x74, 0x33, 0x32, 0x5f, 0x74, 0x28, 0x74, 0x68, 0x72, 0x65, 0x61
        /*009d*/ 	.byte	0x64, 0x49, 0x64, 0x78, 0x2e, 0x78, 0x29, 0x20, 0x2f, 0x20, 0x33, 0x32, 0x29, 0x20, 0x25, 0x20
        /*00ad*/ 	.byte	0x34, 0x29, 0x20, 0x3d, 0x3d, 0x20, 0x28, 0x28, 0x28, 0x74, 0x6d, 0x65, 0x6d, 0x5f, 0x61, 0x64
        /*00bd*/ 	.byte	0x64, 0x72, 0x20, 0x3e, 0x3e, 0x20, 0x31, 0x36, 0x29, 0x20, 0x2f, 0x20, 0x33, 0x32, 0x29, 0x20
        /*00cd*/ 	.byte	0x25, 0x20, 0x34, 0x29, 0x00
	.type		__unnamed_1,@object
	.size		__unnamed_1,(__unnamed_2 - __unnamed_1)
__unnamed_1:
        /*00d2*/ 	.byte	0x61, 0x75, 0x74, 0x6f, 0x20, 0x63, 0x75, 0x74, 0x65, 0x3a, 0x3a, 0x61, 0x73, 0x5f, 0x70, 0x6f
        /* <DEDUP_REMOVED lines=24> */
        /*0262*/ 	.byte	0x34, 0x30, 0x39, 0x36, 0x3e, 0x3e, 0x3e, 0x3e, 0x5d, 0x00
	.type		__unnamed_2,@object
	.size		__unnamed_2,(.L_2 - __unnamed_2)
__unnamed_2:
        /* <DEDUP_REMOVED lines=42> */
        /*050c*/ 	.byte	0x3e, 0x3e, 0x5d, 0x00
.L_2:


//--------------------- .nv.shared._ZN7cutlass13device_kernelINS_4gemm6kernel13GemmUniversalIN4cute5tupleIJiiiiEEENS1_10collective13CollectiveMmaINS1_46MainloopSm100TmaUmmaWarpSpecializedBlockScaledILi6ELi2ELi2ENS5_IJNS4_1CILi8EEENSA_ILi1EEESC_EEEEENS5_IJNSA_ILi256EEENSA_ILi128EEESF_EEENS5_IJNS_12float_e2m1_tENS_13float_ue4m3_tEEEENS5_IJNS5_IJlSC_lEEENS4_6LayoutINS5_IJNS5_IJNS5_IJNSA_ILi32EEENSA_ILi4EEEEEEiEEENS5_IJNS5_IJNSA_ILi16EEESO_EEEiEEENS5_IJSC_iEEEEEENS5_IJST_NS5_IJNS5_IJNSA_ILi0EEESC_EEENSA_ILi512EEEEEENS5_IJSW_iEEEEEEEEEEESK_S13_NS4_8TiledMMAINS4_8MMA_AtomIJNS4_23SM100_MMA_MXF4_2x1SM_SSISI_SI_fSJ_Li256ELi128ELi16ELNS4_4UMMA5MajorE0ELS18_0ELNS17_7ScaleInE0ELS19_0EEEEEENSM_INS5_IJSC_SC_SC_EEENS5_IJSW_SW_SW_EEEEENS5_IJNS4_10UnderscoreES1F_S1F_EEEEENS5_IJNS4_18SM100_TMA_2SM_LOADES1I_EEENS5_IJNS4_14ComposedLayoutINS4_7SwizzleILi3ELi4ELi3EEENS4_18smem_ptr_flag_bitsILi4EEENSM_INS5_IJSB_SF_EEENS5_IJSF_SC_EEEEEEENSM_INS5_IJNS5_IJNS5_IJSP_SC_EEESS_EEESC_NS5_IJSC_SO_EEEEEENS5_IJNS5_IJNS5_IJSS_SY_EEESX_EEESW_NS5_IJSO_SY_EEEEEEEEEEEvNS4_8identityENS5_IJNS4_28SM100_TMA_2SM_LOAD_MULTICASTES24_EEES22_vS23_EENS_8epilogue10collective18CollectiveEpilogueINS27_23Sm100TmaWarpSpecializedILi4ELi2ELi32ELb1ELb0EEEJNS5_IJSG_SG_SF_EEENS5_IJNSM_ISG_SC_EENSM_ISN_SC_EEEEENS_10bfloat16_tESL_S2G_SL_NS27_6fusion15FusionCallbacksIS2B_NS2H_17LinearCombinationIS2G_fS2G_fLNS_15FloatRoundStyleE2EEES2C_S2F_JEEENS4_5SM1004TMEM4LOAD26SM100_TMEM_LOAD_32dp32b32xENS4_13SM90_TMA_LOADENS1K_INS1L_ILi2ELi4ELi3EEENS1N_ILi16EEENSM_INS5_IJSB_SN_EEENS5_IJSN_SC_EEEEEEENS4_39AutoVectorizingCopyWithAssumedAlignmentILi128EEENS4_14SM90_TMA_STOREES2X_S2Z_S2Z_EEEvvEEEEvNT_6ParamsE --------------------------
	.section	.nv.shared._ZN7cutlass13device_kernelINS_4gemm6kernel13GemmUniversalIN4cute5tupleIJiiiiEEENS1_10collective13CollectiveMmaINS1_46MainloopSm100TmaUmmaWarpSpecializedBlockScaledILi6ELi2ELi2ENS5_IJNS4_1CILi8EEENSA_ILi1EEESC_EEEEENS5_IJNSA_ILi256EEENSA_ILi128EEESF_EEENS5_IJNS_12float_e2m1_tENS_13float_ue4m3_tEEEENS5_IJNS5_IJlSC_lEEENS4_6LayoutINS5_IJNS5_IJNS5_IJNSA_ILi32EEENSA_ILi4EEEEEEiEEENS5_IJNS5_IJNSA_ILi16EEESO_EEEiEEENS5_IJSC_iEEEEEENS5_IJST_NS5_IJNS5_IJNSA_ILi0EEESC_EEENSA_ILi512EEEEEENS5_IJSW_iEEEEEEEEEEESK_S13_NS4_8TiledMMAINS4_8MMA_AtomIJNS4_23SM100_MMA_MXF4_2x1SM_SSISI_SI_fSJ_Li256ELi128ELi16ELNS4_4UMMA5MajorE0ELS18_0ELNS17_7ScaleInE0ELS19_0EEEEEENSM_INS5_IJSC_SC_SC_EEENS5_IJSW_SW_SW_EEEEENS5_IJNS4_10UnderscoreES1F_S1F_EEEEENS5_IJNS4_18SM100_TMA_2SM_LOADES1I_EEENS5_IJNS4_14ComposedLayoutINS4_7SwizzleILi3ELi4ELi3EEENS4_18smem_ptr_flag_bitsILi4EEENSM_INS5_IJSB_SF_EEENS5_IJSF_SC_EEEEEEENSM_INS5_IJNS5_IJNS5_IJSP_SC_EEESS_EEESC_NS5_IJSC_SO_EEEEEENS5_IJNS5_IJNS5_IJSS_SY_EEESX_EEESW_NS5_IJSO_SY_EEEEEEEEEEEvNS4_8identityENS5_IJNS4_28SM100_TMA_2SM_LOAD_MULTICASTES24_EEES22_vS23_EENS_8epilogue10collective18CollectiveEpilogueINS27_23Sm100TmaWarpSpecializedILi4ELi2ELi32ELb1ELb0EEEJNS5_IJSG_SG_SF_EEENS5_IJNSM_ISG_SC_EENSM_ISN_SC_EEEEENS_10bfloat16_tESL_S2G_SL_NS27_6fusion15FusionCallbacksIS2B_NS2H_17LinearCombinationIS2G_fS2G_fLNS_15FloatRoundStyleE2EEES2C_S2F_JEEENS4_5SM1004TMEM4LOAD26SM100_TMEM_LOAD_32dp32b32xENS4_13SM90_TMA_LOADENS1K_INS1L_ILi2ELi4ELi3EEENS1N_ILi16EEENSM_INS5_IJSB_SN_EEENS5_IJSN_SC_EEEEEEENS4_39AutoVectorizingCopyWithAssumedAlignmentILi128EEENS4_14SM90_TMA_STOREES2X_S2Z_S2Z_EEEvvEEEEvNT_6ParamsE,"aw",@nobits
	.sectionflags	@""
	.align	16
	.zero		1024


//--------------------- .nv.shared.reserved.0     --------------------------
	.section	.nv.shared.reserved.0,"aw",@nobits
	.weak		__nv_reservedSMEM_offset_0_alias
	.size		__nv_reservedSMEM_offset_0_alias, 0, 64
	.other		__nv_reservedSMEM_offset_0_alias,@"STO_CUDA_RESERVED_SHARED STV_DEFAULT"
__nv_reservedSMEM_offset_0_alias:
	.zero		0
.nv.shared.reserved.0:
	.zero		64
	.weak		__nv_reservedSMEM_tcgen05_partition
	.type		__nv_reservedSMEM_tcgen05_partition,@object
	.size		__nv_reservedSMEM_tcgen05_partition,(.L_0 - __nv_reservedSMEM_tcgen05_partition)
__nv_reservedSMEM_tcgen05_partition:
	.zero		32
.L_0:


//--------------------- .nv.global                --------------------------
	.section	.nv.global,"aw",@nobits
.nv.global:
	.type		_ZN40_INTERNAL_d29ee64d_4_k_cu_65fdffa9_339724cute1_E,@object
	.size		_ZN40_INTERNAL_d29ee64d_4_k_cu_65fdffa9_339724cute1_E,(_ZN40_INTERNAL_d29ee64d_4_k_cu_65fdffa9_339724cuda3std3__45__cpo6cbeginE - _ZN40_INTERNAL_d29ee64d_4_k_cu_65fdffa9_339724cute1_E)
_ZN40_INTERNAL_d29ee64d_4_k_cu_65fdffa9_339724cute1_E:
	.zero		1
	.type		_ZN40_INTERNAL_d29ee64d_4_k_cu_65fdffa9_339724cuda3std3__45__cpo6cbeginE,@object
	.size		_ZN40_INTERNAL_d29ee64d_4_k_cu_65fdffa9_339724cuda3std3__45__cpo6cbeginE,(_ZN40_INTERNAL_d29ee64d_4_k_cu_65fdffa9_339724cuda3std3__48in_placeE - _ZN40_INTERNAL_d29ee64d_4_k_cu_65fdffa9_339724cuda3std3__45__cpo6cbeginE)
_ZN40_INTERNAL_d29ee64d_4_k_cu_65fdffa9_339724cuda3std3__45__cpo6cbeginE:
	.zero		1
	.type		_ZN40_INTERNAL_d29ee64d_4_k_cu_65fdffa9_339724cuda3std3__48in_placeE,@object
	.size		_ZN40_INTERNAL_d29ee64d_4_k_cu_65fdffa9_339724cuda3std3__48in_placeE,(_ZN40_INTERNAL_d29ee64d_4_k_cu_65fdffa9_339724cuda3std6ranges3__45__cpo9iter_moveE - _ZN40_INTERNAL_d29ee64d_4_k_cu_65fdffa9_339724cuda3std3__48in_placeE)
_ZN40_INTERNAL_d29ee64d_4_k_cu_65fdffa9_339724cuda3std3__48in_placeE:
	.zero		1
	.type		_ZN40_INTERNAL_d29ee64d_4_k_cu_65fdffa9_339724cuda3std6ranges3__45__cpo9iter_moveE,@object
	.size		_ZN40_INTERNAL_d29ee64d_4_k_cu_65fdffa9_339724cuda3std6ranges3__45__cpo9iter_moveE,(_ZN40_INTERNAL_d29ee64d_4_k_cu_65fdffa9_339724cuda3std3__45__cpo5beginE - _ZN40_INTERNAL_d29ee64d_4_k_cu_65fdffa9_339724cuda3std6ranges3__45__cpo9iter_moveE)
_ZN40_INTERNAL_d29ee64d_4_k_cu_65fdffa9_339724cuda3std6ranges3__45__cpo9iter_moveE:
	.zero		1
	.type		_ZN40_INTERNAL_d29ee64d_4_k_cu_65fdffa9_339724cuda3std3__45__cpo5beginE,@object
	.size		_ZN40_INTERNAL_d29ee64d_4_k_cu_65fdffa9_339724cuda3std3__45__cpo5beginE,(_ZN40_INTERNAL_d29ee64d_4_k_cu_65fdffa9_339724cuda3std3__442_GLOBAL__N__d29ee64d_4_k_cu_65fdffa9_339726ignoreE - _ZN40_INTERNAL_d29ee64d_4_k_cu_65fdffa9_339724cuda3std3__45__cpo5beginE)
_ZN40_INTERNAL_d29ee64d_4_k_cu_65fdffa9_339724cuda3std3__45__cpo5beginE:
	.zero		1
	.type		_ZN40_INTERNAL_d29ee64d_4_k_cu_65fdffa9_339724cuda3std3__442_GLOBAL__N__d29ee64d_4_k_cu_65fdffa9_339726ignoreE,@object
	.size		_ZN40_INTERNAL_d29ee64d_4_k_cu_65fdffa9_339724cuda3std3__442_GLOBAL__N__d29ee64d_4_k_cu_65fdffa9_339726ignoreE,(_ZN40_INTERNAL_d29ee64d_4_k_cu_65fdffa9_339724cute7productE - _ZN40_INTERNAL_d29ee64d_4_k_cu_65fdffa9_339724cuda3std3__442_GLOBAL__N__d29ee64d_4_k_cu_65fdffa9_339726ignoreE)
_ZN40_INTERNAL_d29ee64d_4_k_cu_65fdffa9_339724cuda3std3__442_GLOBAL__N__d29ee64d_4_k_cu_65fdffa9_339726ignoreE:
	.zero		1
	.type		_ZN40_INTERNAL_d29ee64d_4_k_cu_65fdffa9_339724cute7productE,@object
	.size		_ZN40_INTERNAL_d29ee64d_4_k_cu_65fdffa9_339724cute7productE,(_ZN40_INTERNAL_d29ee64d_4_k_cu_65fdffa9_339724cuda3std3__45__cpo3endE - _ZN40_INTERNAL_d29ee64d_4_k_cu_65fdffa9_339724cute7productE)
_ZN40_INTERNAL_d29ee64d_4_k_cu_65fdffa9_339724cute7productE:
	.zero		1
	.type		_ZN40_INTERNAL_d29ee64d_4_k_cu_65fdffa9_339724cuda3std3__45__cpo3endE,@object
	.size		_ZN40_INTERNAL_d29ee64d_4_k_cu_65fdffa9_339724cuda3std3__45__cpo3endE,(_ZN40_INTERNAL_d29ee64d_4_k_cu_65fdffa9_339724cuda3std3__419piecewise_constructE - _ZN40_INTERNAL_d29ee64d_4_k_cu_65fdffa9_339724cuda3std3__45__cpo3endE)
_ZN40_INTERNAL_d29ee64d_4_k_cu_65fdffa9_339724cuda3std3__45__cpo3endE:
	.zero		1
	.type		_ZN40_INTERNAL_d29ee64d_4_k_cu_65fdffa9_339724cuda3std3__419piecewise_constructE,@object
	.size		_ZN40_INTERNAL_d29ee64d_4_k_cu_65fdffa9_339724cuda3std3__419piecewise_constructE,(_ZN40_INTERNAL_d29ee64d_4_k_cu_65fdffa9_339724cuda3std3__45__cpo4cendE - _ZN40_INTERNAL_d29ee64d_4_k_cu_65fdffa9_339724cuda3std3__419piecewise_constructE)
_ZN40_INTERNAL_d29ee64d_4_k_cu_65fdffa9_339724cuda3std3__419piecewise_constructE:
	.zero		1
	.type		_ZN40_INTERNAL_d29ee64d_4_k_cu_65fdffa9_339724cuda3std3__45__cpo4cendE,@object
	.size		_ZN40_INTERNAL_d29ee64d_4_k_cu_65fdffa9_339724cuda3std3__45__cpo4cendE,(_ZN40_INTERNAL_d29ee64d_4_k_cu_65fdffa9_339724cuda3std6ranges3__45__cpo4swapE - _ZN40_INTERNAL_d29ee64d_4_k_cu_65fdffa9_339724cuda3std3__45__cpo4cendE)
_ZN40_INTERNAL_d29ee64d_4_k_cu_65fdffa9_339724cuda3std3__45__cpo4cendE:
	.zero		1
	.type		_ZN40_INTERNAL_d29ee64d_4_k_cu_65fdffa9_339724cuda3std6ranges3__45__cpo4swapE,@object
	.size		_ZN40_INTERNAL_d29ee64d_4_k_cu_65fdffa9_339724cuda3std6ranges3__45__cpo4swapE,(.L_10 - _ZN40_INTERNAL_d29ee64d_4_k_cu_65fdffa9_339724cuda3std6ranges3__45__cpo4swapE)
_ZN40_INTERNAL_d29ee64d_4_k_cu_65fdffa9_339724cuda3std6ranges3__45__cpo4swapE:
	.zero		1
.L_10:


//--------------------- .nv.constant0._ZN7cutlass13device_kernelINS_4gemm6kernel13GemmUniversalIN4cute5tupleIJiiiiEEENS1_10collective13CollectiveMmaINS1_46MainloopSm100TmaUmmaWarpSpecializedBlockScaledILi6ELi2ELi2ENS5_IJNS4_1CILi8EEENSA_ILi1EEESC_EEEEENS5_IJNSA_ILi256EEENSA_ILi128EEESF_EEENS5_IJNS_12float_e2m1_tENS_13float_ue4m3_tEEEENS5_IJNS5_IJlSC_lEEENS4_6LayoutINS5_IJNS5_IJNS5_IJNSA_ILi32EEENSA_ILi4EEEEEEiEEENS5_IJNS5_IJNSA_ILi16EEESO_EEEiEEENS5_IJSC_iEEEEEENS5_IJST_NS5_IJNS5_IJNSA_ILi0EEESC_EEENSA_ILi512EEEEEENS5_IJSW_iEEEEEEEEEEESK_S13_NS4_8TiledMMAINS4_8MMA_AtomIJNS4_23SM100_MMA_MXF4_2x1SM_SSISI_SI_fSJ_Li256ELi128ELi16ELNS4_4UMMA5MajorE0ELS18_0ELNS17_7ScaleInE0ELS19_0EEEEEENSM_INS5_IJSC_SC_SC_EEENS5_IJSW_SW_SW_EEEEENS5_IJNS4_10UnderscoreES1F_S1F_EEEEENS5_IJNS4_18SM100_TMA_2SM_LOADES1I_EEENS5_IJNS4_14ComposedLayoutINS4_7SwizzleILi3ELi4ELi3EEENS4_18smem_ptr_flag_bitsILi4EEENSM_INS5_IJSB_SF_EEENS5_IJSF_SC_EEEEEEENSM_INS5_IJNS5_IJNS5_IJSP_SC_EEESS_EEESC_NS5_IJSC_SO_EEEEEENS5_IJNS5_IJNS5_IJSS_SY_EEESX_EEESW_NS5_IJSO_SY_EEEEEEEEEEEvNS4_8identityENS5_IJNS4_28SM100_TMA_2SM_LOAD_MULTICASTES24_EEES22_vS23_EENS_8epilogue10collective18CollectiveEpilogueINS27_23Sm100TmaWarpSpecializedILi4ELi2ELi32ELb1ELb0EEEJNS5_IJSG_SG_SF_EEENS5_IJNSM_ISG_SC_EENSM_ISN_SC_EEEEENS_10bfloat16_tESL_S2G_SL_NS27_6fusion15FusionCallbacksIS2B_NS2H_17LinearCombinationIS2G_fS2G_fLNS_15FloatRoundStyleE2EEES2C_S2F_JEEENS4_5SM1004TMEM4LOAD26SM100_TMEM_LOAD_32dp32b32xENS4_13SM90_TMA_LOADENS1K_INS1L_ILi2ELi4ELi3EEENS1N_ILi16EEENSM_INS5_IJSB_SN_EEENS5_IJSN_SC_EEEEEEENS4_39AutoVectorizingCopyWithAssumedAlignmentILi128EEENS4_14SM90_TMA_STOREES2X_S2Z_S2Z_EEEvvEEEEvNT_6ParamsE --------------------------
	.section	.nv.constant0._ZN7cutlass13device_kernelINS_4gemm6kernel13GemmUniversalIN4cute5tupleIJiiiiEEENS1_10collective13CollectiveMmaINS1_46MainloopSm100TmaUmmaWarpSpecializedBlockScaledILi6ELi2ELi2ENS5_IJNS4_1CILi8EEENSA_ILi1EEESC_EEEEENS5_IJNSA_ILi256EEENSA_ILi128EEESF_EEENS5_IJNS_12float_e2m1_tENS_13float_ue4m3_tEEEENS5_IJNS5_IJlSC_lEEENS4_6LayoutINS5_IJNS5_IJNS5_IJNSA_ILi32EEENSA_ILi4EEEEEEiEEENS5_IJNS5_IJNSA_ILi16EEESO_EEEiEEENS5_IJSC_iEEEEEENS5_IJST_NS5_IJNS5_IJNSA_ILi0EEESC_EEENSA_ILi512EEEEEENS5_IJSW_iEEEEEEEEEEESK_S13_NS4_8TiledMMAINS4_8MMA_AtomIJNS4_23SM100_MMA_MXF4_2x1SM_SSISI_SI_fSJ_Li256ELi128ELi16ELNS4_4UMMA5MajorE0ELS18_0ELNS17_7ScaleInE0ELS19_0EEEEEENSM_INS5_IJSC_SC_SC_EEENS5_IJSW_SW_SW_EEEEENS5_IJNS4_10UnderscoreES1F_S1F_EEEEENS5_IJNS4_18SM100_TMA_2SM_LOADES1I_EEENS5_IJNS4_14ComposedLayoutINS4_7SwizzleILi3ELi4ELi3EEENS4_18smem_ptr_flag_bitsILi4EEENSM_INS5_IJSB_SF_EEENS5_IJSF_SC_EEEEEEENSM_INS5_IJNS5_IJNS5_IJSP_SC_EEESS_EEESC_NS5_IJSC_SO_EEEEEENS5_IJNS5_IJNS5_IJSS_SY_EEESX_EEESW_NS5_IJSO_SY_EEEEEEEEEEEvNS4_8identityENS5_IJNS4_28SM100_TMA_2SM_LOAD_MULTICASTES24_EEES22_vS23_EENS_8epilogue10collective18CollectiveEpilogueINS27_23Sm100TmaWarpSpecializedILi4ELi2ELi32ELb1ELb0EEEJNS5_IJSG_SG_SF_EEENS5_IJNSM_ISG_SC_EENSM_ISN_SC_EEEEENS_10bfloat16_tESL_S2G_SL_NS27_6fusion15FusionCallbacksIS2B_NS2H_17LinearCombinationIS2G_fS2G_fLNS_15FloatRoundStyleE2EEES2C_S2F_JEEENS4_5SM1004TMEM4LOAD26SM100_TMEM_LOAD_32dp32b32xENS4_13SM90_TMA_LOADENS1K_INS1L_ILi2ELi4ELi3EEENS1N_ILi16EEENSM_INS5_IJSB_SN_EEENS5_IJSN_SC_EEEEEEENS4_39AutoVectorizingCopyWithAssumedAlignmentILi128EEENS4_14SM90_TMA_STOREES2X_S2Z_S2Z_EEEvvEEEEvNT_6ParamsE,"a",@progbits
	.sectionflags	@""
	.align	4
.nv.constant0._ZN7cutlass13device_kernelINS_4gemm6kernel13GemmUniversalIN4cute5tupleIJiiiiEEENS1_10collective13CollectiveMmaINS1_46MainloopSm100TmaUmmaWarpSpecializedBlockScaledILi6ELi2ELi2ENS5_IJNS4_1CILi8EEENSA_ILi1EEESC_EEEEENS5_IJNSA_ILi256EEENSA_ILi128EEESF_EEENS5_IJNS_12float_e2m1_tENS_13float_ue4m3_tEEEENS5_IJNS5_IJlSC_lEEENS4_6LayoutINS5_IJNS5_IJNS5_IJNSA_ILi32EEENSA_ILi4EEEEEEiEEENS5_IJNS5_IJNSA_ILi16EEESO_EEEiEEENS5_IJSC_iEEEEEENS5_IJST_NS5_IJNS5_IJNSA_ILi0EEESC_EEENSA_ILi512EEEEEENS5_IJSW_iEEEEEEEEEEESK_S13_NS4_8TiledMMAINS4_8MMA_AtomIJNS4_23SM100_MMA_MXF4_2x1SM_SSISI_SI_fSJ_Li256ELi128ELi16ELNS4_4UMMA5MajorE0ELS18_0ELNS17_7ScaleInE0ELS19_0EEEEEENSM_INS5_IJSC_SC_SC_EEENS5_IJSW_SW_SW_EEEEENS5_IJNS4_10UnderscoreES1F_S1F_EEEEENS5_IJNS4_18SM100_TMA_2SM_LOADES1I_EEENS5_IJNS4_14ComposedLayoutINS4_7SwizzleILi3ELi4ELi3EEENS4_18smem_ptr_flag_bitsILi4EEENSM_INS5_IJSB_SF_EEENS5_IJSF_SC_EEEEEEENSM_INS5_IJNS5_IJNS5_IJSP_SC_EEESS_EEESC_NS5_IJSC_SO_EEEEEENS5_IJNS5_IJNS5_IJSS_SY_EEESX_EEESW_NS5_IJSO_SY_EEEEEEEEEEEvNS4_8identityENS5_IJNS4_28SM100_TMA_2SM_LOAD_MULTICASTES24_EEES22_vS23_EENS_8epilogue10collective18CollectiveEpilogueINS27_23Sm100TmaWarpSpecializedILi4ELi2ELi32ELb1ELb0EEEJNS5_IJSG_SG_SF_EEENS5_IJNSM_ISG_SC_EENSM_ISN_SC_EEEEENS_10bfloat16_tESL_S2G_SL_NS27_6fusion15FusionCallbacksIS2B_NS2H_17LinearCombinationIS2G_fS2G_fLNS_15FloatRoundStyleE2EEES2C_S2F_JEEENS4_5SM1004TMEM4LOAD26SM100_TMEM_LOAD_32dp32b32xENS4_13SM90_TMA_LOADENS1K_INS1L_ILi2ELi4ELi3EEENS1N_ILi16EEENSM_INS5_IJSB_SN_EEENS5_IJSN_SC_EEEEEEENS4_39AutoVectorizingCopyWithAssumedAlignmentILi128EEENS4_14SM90_TMA_STOREES2X_S2Z_S2Z_EEEvvEEEEvNT_6ParamsE:
	.zero		3968


//--------------------- SYMBOLS --------------------------

	.type		.nv.reservedSmem.offset0,@object
	.size		.nv.reservedSmem.offset0,0x4
	.type		.nv.reservedSmem.cap,@object
	.size		.nv.reservedSmem.cap,0x4
	.type		__assertfail,@function
